//
// Generated by NVIDIA NVVM Compiler
//
// Compiler Build ID: CL-36424714
// Cuda compilation tools, release 13.0, V13.0.88
// Based on NVVM 20.0.0
//

.version 9.0
.target sm_100
.address_size 64

	// .globl	_Z18copy_blocks_kernelPKlP6__halfS2_iiiii
.extern .shared .align 16 .b8 smem[];

.visible .entry _Z18copy_blocks_kernelPKlP6__halfS2_iiiii(
	.param .u64 .ptr .align 1 _Z18copy_blocks_kernelPKlP6__halfS2_iiiii_param_0,
	.param .u64 .ptr .align 1 _Z18copy_blocks_kernelPKlP6__halfS2_iiiii_param_1,
	.param .u64 .ptr .align 1 _Z18copy_blocks_kernelPKlP6__halfS2_iiiii_param_2,
	.param .u32 _Z18copy_blocks_kernelPKlP6__halfS2_iiiii_param_3,
	.param .u32 _Z18copy_blocks_kernelPKlP6__halfS2_iiiii_param_4,
	.param .u32 _Z18copy_blocks_kernelPKlP6__halfS2_iiiii_param_5,
	.param .u32 _Z18copy_blocks_kernelPKlP6__halfS2_iiiii_param_6,
	.param .u32 _Z18copy_blocks_kernelPKlP6__halfS2_iiiii_param_7
)
{
	.reg .pred 	%p<2>;
	.reg .b16 	%rs<3>;
	.reg .b32 	%r<15>;
	.reg .b64 	%rd<15>;

	ld.param.u64 	%rd3, [_Z18copy_blocks_kernelPKlP6__halfS2_iiiii_param_0];
	ld.param.u64 	%rd1, [_Z18copy_blocks_kernelPKlP6__halfS2_iiiii_param_1];
	ld.param.u64 	%rd2, [_Z18copy_blocks_kernelPKlP6__halfS2_iiiii_param_2];
	ld.param.u32 	%r3, [_Z18copy_blocks_kernelPKlP6__halfS2_iiiii_param_4];
	ld.param.u32 	%r4, [_Z18copy_blocks_kernelPKlP6__halfS2_iiiii_param_5];
	ld.param.u32 	%r5, [_Z18copy_blocks_kernelPKlP6__halfS2_iiiii_param_6];
	ld.param.u32 	%r6, [_Z18copy_blocks_kernelPKlP6__halfS2_iiiii_param_7];
	cvta.to.global.u64 	%rd4, %rd3;
	mov.u32 	%r7, %ctaid.x;
	shl.b32 	%r8, %r7, 1;
	mul.wide.u32 	%rd5, %r8, 8;
	add.s64 	%rd6, %rd4, %rd5;
	ld.global.nc.u32 	%r9, [%rd6];
	ld.global.nc.u32 	%r10, [%rd6+8];
	mov.u32 	%r11, %ctaid.y;
	mov.u32 	%r12, %tid.x;
	mad.lo.s32 	%r13, %r6, %r11, %r12;
	mad.lo.s32 	%r1, %r5, %r9, %r13;
	mad.lo.s32 	%r2, %r5, %r10, %r13;
	mul.lo.s32 	%r14, %r4, %r3;
	setp.ge.s32 	%p1, %r12, %r14;
	@%p1 bra 	$L__BB0_2;
	cvta.to.global.u64 	%rd7, %rd1;
	cvta.to.global.u64 	%rd8, %rd2;
	mul.wide.s32 	%rd9, %r2, 2;
	add.s64 	%rd10, %rd7, %rd9;
	mul.wide.s32 	%rd11, %r1, 2;
	add.s64 	%rd12, %rd7, %rd11;
	ld.global.u16 	%rs1, [%rd12];
	st.global.u16 	[%rd10], %rs1;
	add.s64 	%rd13, %rd8, %rd9;
	add.s64 	%rd14, %rd8, %rd11;
	ld.global.u16 	%rs2, [%rd14];
	st.global.u16 	[%rd13], %rs2;
$L__BB0_2:
	ret;

}
	// .globl	_Z25paged_attention_v1_kernelI6__halfLi128ELi16ELi256EEvPT_PKS1_S4_S4_PKiS6_fiiiii
.visible .entry _Z25paged_attention_v1_kernelI6__halfLi128ELi16ELi256EEvPT_PKS1_S4_S4_PKiS6_fiiiii(
	.param .u64 .ptr .align 1 _Z25paged_attention_v1_kernelI6__halfLi128ELi16ELi256EEvPT_PKS1_S4_S4_PKiS6_fiiiii_param_0,
	.param .u64 .ptr .align 1 _Z25paged_attention_v1_kernelI6__halfLi128ELi16ELi256EEvPT_PKS1_S4_S4_PKiS6_fiiiii_param_1,
	.param .u64 .ptr .align 1 _Z25paged_attention_v1_kernelI6__halfLi128ELi16ELi256EEvPT_PKS1_S4_S4_PKiS6_fiiiii_param_2,
	.param .u64 .ptr .align 1 _Z25paged_attention_v1_kernelI6__halfLi128ELi16ELi256EEvPT_PKS1_S4_S4_PKiS6_fiiiii_param_3,
	.param .u64 .ptr .align 1 _Z25paged_attention_v1_kernelI6__halfLi128ELi16ELi256EEvPT_PKS1_S4_S4_PKiS6_fiiiii_param_4,
	.param .u64 .ptr .align 1 _Z25paged_attention_v1_kernelI6__halfLi128ELi16ELi256EEvPT_PKS1_S4_S4_PKiS6_fiiiii_param_5,
	.param .f32 _Z25paged_attention_v1_kernelI6__halfLi128ELi16ELi256EEvPT_PKS1_S4_S4_PKiS6_fiiiii_param_6,
	.param .u32 _Z25paged_attention_v1_kernelI6__halfLi128ELi16ELi256EEvPT_PKS1_S4_S4_PKiS6_fiiiii_param_7,
	.param .u32 _Z25paged_attention_v1_kernelI6__halfLi128ELi16ELi256EEvPT_PKS1_S4_S4_PKiS6_fiiiii_param_8,
	.param .u32 _Z25paged_attention_v1_kernelI6__halfLi128ELi16ELi256EEvPT_PKS1_S4_S4_PKiS6_fiiiii_param_9,
	.param .u32 _Z25paged_attention_v1_kernelI6__halfLi128ELi16ELi256EEvPT_PKS1_S4_S4_PKiS6_fiiiii_param_10,
	.param .u32 _Z25paged_attention_v1_kernelI6__halfLi128ELi16ELi256EEvPT_PKS1_S4_S4_PKiS6_fiiiii_param_11
)
{
	.local .align 16 .b8 	__local_depot1[16];
	.reg .b64 	%SP;
	.reg .b64 	%SPL;
	.reg .pred 	%p<18>;
	.reg .b16 	%rs<41>;
	.reg .b32 	%r<131>;
	.reg .b32 	%f<147>;
	.reg .b64 	%rd<147>;

	mov.u64 	%SPL, __local_depot1;
	ld.param.u64 	%rd11, [_Z25paged_attention_v1_kernelI6__halfLi128ELi16ELi256EEvPT_PKS1_S4_S4_PKiS6_fiiiii_param_0];
	ld.param.u64 	%rd12, [_Z25paged_attention_v1_kernelI6__halfLi128ELi16ELi256EEvPT_PKS1_S4_S4_PKiS6_fiiiii_param_1];
	ld.param.u64 	%rd13, [_Z25paged_attention_v1_kernelI6__halfLi128ELi16ELi256EEvPT_PKS1_S4_S4_PKiS6_fiiiii_param_2];
	ld.param.u64 	%rd15, [_Z25paged_attention_v1_kernelI6__halfLi128ELi16ELi256EEvPT_PKS1_S4_S4_PKiS6_fiiiii_param_3];
	ld.param.u64 	%rd14, [_Z25paged_attention_v1_kernelI6__halfLi128ELi16ELi256EEvPT_PKS1_S4_S4_PKiS6_fiiiii_param_4];
	ld.param.u64 	%rd16, [_Z25paged_attention_v1_kernelI6__halfLi128ELi16ELi256EEvPT_PKS1_S4_S4_PKiS6_fiiiii_param_5];
	ld.param.f32 	%f10, [_Z25paged_attention_v1_kernelI6__halfLi128ELi16ELi256EEvPT_PKS1_S4_S4_PKiS6_fiiiii_param_6];
	ld.param.u32 	%r26, [_Z25paged_attention_v1_kernelI6__halfLi128ELi16ELi256EEvPT_PKS1_S4_S4_PKiS6_fiiiii_param_7];
	ld.param.u32 	%r23, [_Z25paged_attention_v1_kernelI6__halfLi128ELi16ELi256EEvPT_PKS1_S4_S4_PKiS6_fiiiii_param_8];
	ld.param.u32 	%r27, [_Z25paged_attention_v1_kernelI6__halfLi128ELi16ELi256EEvPT_PKS1_S4_S4_PKiS6_fiiiii_param_9];
	ld.param.u32 	%r24, [_Z25paged_attention_v1_kernelI6__halfLi128ELi16ELi256EEvPT_PKS1_S4_S4_PKiS6_fiiiii_param_10];
	ld.param.u32 	%r25, [_Z25paged_attention_v1_kernelI6__halfLi128ELi16ELi256EEvPT_PKS1_S4_S4_PKiS6_fiiiii_param_11];
	cvta.to.global.u64 	%rd1, %rd15;
	cvta.to.global.u64 	%rd17, %rd16;
	add.u64 	%rd2, %SPL, 0;
	mov.u32 	%r1, %ctaid.x;
	mov.u32 	%r28, %ctaid.y;
	mov.u32 	%r29, %nctaid.y;
	div.u32 	%r30, %r29, %r26;
	cvt.u16.u32 	%rs2, %r28;
	cvt.u16.u32 	%rs3, %r30;
	div.u16 	%rs1, %rs2, %rs3;
	mov.u32 	%r2, %tid.x;
	mul.wide.u32 	%rd19, %r1, 4;
	add.s64 	%rd20, %rd17, %rd19;
	ld.global.nc.u32 	%r3, [%rd20];
	mul.lo.s32 	%r31, %r27, %r1;
	cvt.s64.s32 	%rd21, %r31;
	shl.b32 	%r32, %r28, 7;
	cvt.u64.u32 	%rd22, %r32;
	add.s64 	%rd3, %rd21, %rd22;
	setp.gt.u32 	%p1, %r2, 127;
	shl.b32 	%r33, %r2, 2;
	mov.u32 	%r34, smem;
	add.s32 	%r4, %r34, %r33;
	@%p1 bra 	$L__BB1_2;
	cvta.to.global.u64 	%rd23, %rd12;
	cvt.u64.u32 	%rd24, %r2;
	add.s64 	%rd25, %rd3, %rd24;
	shl.b64 	%rd26, %rd25, 1;
	add.s64 	%rd27, %rd23, %rd26;
	ld.global.nc.u16 	%rs4, [%rd27];
	// begin inline asm
	{  cvt.f32.f16 %f11, %rs4;}

	// end inline asm
	st.shared.f32 	[%r4], %f11;
$L__BB1_2:
	bar.sync 	0;
	mov.f32 	%f142, 0f00000000;
	st.local.v4.f32 	[%rd2], {%f142, %f142, %f142, %f142};
	setp.lt.s32 	%p2, %r3, 1;
	@%p2 bra 	$L__BB1_10;
	mul.lo.s32 	%r5, %r23, %r1;
	cvt.u32.u16 	%r36, %rs1;
	mul.lo.s32 	%r37, %r25, %r36;
	cvt.s64.s32 	%rd4, %r37;
	add.s32 	%r38, %r3, 15;
	shr.s32 	%r39, %r38, 31;
	shr.u32 	%r40, %r39, 28;
	add.s32 	%r41, %r38, %r40;
	shr.s32 	%r42, %r41, 4;
	max.s32 	%r6, %r42, 1;
	shr.u32 	%r43, %r2, 8;
	neg.s32 	%r44, %r43;
	and.b32  	%r7, %r44, 3;
	shr.u32 	%r45, %r2, 5;
	shl.b32 	%r46, %r45, 4;
	add.s32 	%r47, %r46, %r2;
	mul.wide.u32 	%rd28, %r43, 4;
	add.s64 	%rd5, %rd2, %rd28;
	add.s32 	%r8, %r45, 8;
	add.s32 	%r48, %r47, 128;
	cvt.u64.u32 	%rd6, %r48;
	add.s32 	%r9, %r45, 16;
	add.s32 	%r49, %r47, 256;
	cvt.u64.u32 	%rd7, %r49;
	cvta.to.global.u64 	%rd8, %rd14;
	cvta.to.global.u64 	%rd9, %rd13;
	mov.f32 	%f142, 0f00000000;
	mov.b32 	%r126, 0;
$L__BB1_4:
	add.s32 	%r50, %r126, %r5;
	mul.wide.s32 	%rd29, %r50, 4;
	add.s64 	%rd30, %rd8, %rd29;
	ld.global.nc.u32 	%r51, [%rd30];
	shl.b32 	%r52, %r126, 4;
	sub.s32 	%r53, %r3, %r52;
	min.s32 	%r11, %r53, 16;
	mul.lo.s32 	%r54, %r51, %r24;
	cvt.s64.s32 	%rd31, %r54;
	add.s64 	%rd10, %rd31, %rd4;
	setp.ge.s32 	%p3, %r2, %r11;
	mov.f32 	%f145, 0fFF800000;
	@%p3 bra 	$L__BB1_8;
	mov.u32 	%r58, smem;
	add.s32 	%r127, %r58, 32;
	mov.f32 	%f144, 0f00000000;
	mov.b32 	%r129, 0;
	mov.b32 	%r128, 32;
$L__BB1_6:
	shl.b32 	%r59, %r129, 4;
	add.s32 	%r60, %r59, %r2;
	cvt.u64.u32 	%rd32, %r60;
	add.s64 	%rd33, %rd10, %rd32;
	shl.b64 	%rd34, %rd33, 1;
	add.s64 	%rd35, %rd9, %rd34;
	ld.global.nc.u16 	%rs5, [%rd35];
	// begin inline asm
	{  cvt.f32.f16 %f16, %rs5;}

	// end inline asm
	ld.shared.v4.f32 	{%f32, %f33, %f34, %f35}, [%r127+-32];
	fma.rn.f32 	%f36, %f16, %f32, %f144;
	ld.global.nc.u16 	%rs6, [%rd35+32];
	// begin inline asm
	{  cvt.f32.f16 %f17, %rs6;}

	// end inline asm
	fma.rn.f32 	%f37, %f17, %f33, %f36;
	ld.global.nc.u16 	%rs7, [%rd35+64];
	// begin inline asm
	{  cvt.f32.f16 %f18, %rs7;}

	// end inline asm
	fma.rn.f32 	%f38, %f18, %f34, %f37;
	ld.global.nc.u16 	%rs8, [%rd35+96];
	// begin inline asm
	{  cvt.f32.f16 %f19, %rs8;}

	// end inline asm
	fma.rn.f32 	%f39, %f19, %f35, %f38;
	ld.global.nc.u16 	%rs9, [%rd35+128];
	// begin inline asm
	{  cvt.f32.f16 %f20, %rs9;}

	// end inline asm
	ld.shared.v4.f32 	{%f40, %f41, %f42, %f43}, [%r127+-16];
	fma.rn.f32 	%f44, %f20, %f40, %f39;
	ld.global.nc.u16 	%rs10, [%rd35+160];
	// begin inline asm
	{  cvt.f32.f16 %f21, %rs10;}

	// end inline asm
	fma.rn.f32 	%f45, %f21, %f41, %f44;
	ld.global.nc.u16 	%rs11, [%rd35+192];
	// begin inline asm
	{  cvt.f32.f16 %f22, %rs11;}

	// end inline asm
	fma.rn.f32 	%f46, %f22, %f42, %f45;
	ld.global.nc.u16 	%rs12, [%rd35+224];
	// begin inline asm
	{  cvt.f32.f16 %f23, %rs12;}

	// end inline asm
	fma.rn.f32 	%f47, %f23, %f43, %f46;
	ld.global.nc.u16 	%rs13, [%rd35+256];
	// begin inline asm
	{  cvt.f32.f16 %f24, %rs13;}

	// end inline asm
	ld.shared.v4.f32 	{%f48, %f49, %f50, %f51}, [%r127];
	fma.rn.f32 	%f52, %f24, %f48, %f47;
	ld.global.nc.u16 	%rs14, [%rd35+288];
	// begin inline asm
	{  cvt.f32.f16 %f25, %rs14;}

	// end inline asm
	fma.rn.f32 	%f53, %f25, %f49, %f52;
	ld.global.nc.u16 	%rs15, [%rd35+320];
	// begin inline asm
	{  cvt.f32.f16 %f26, %rs15;}

	// end inline asm
	fma.rn.f32 	%f54, %f26, %f50, %f53;
	ld.global.nc.u16 	%rs16, [%rd35+352];
	// begin inline asm
	{  cvt.f32.f16 %f27, %rs16;}

	// end inline asm
	fma.rn.f32 	%f55, %f27, %f51, %f54;
	ld.global.nc.u16 	%rs17, [%rd35+384];
	// begin inline asm
	{  cvt.f32.f16 %f28, %rs17;}

	// end inline asm
	ld.shared.v4.f32 	{%f56, %f57, %f58, %f59}, [%r127+16];
	fma.rn.f32 	%f60, %f28, %f56, %f55;
	ld.global.nc.u16 	%rs18, [%rd35+416];
	// begin inline asm
	{  cvt.f32.f16 %f29, %rs18;}

	// end inline asm
	fma.rn.f32 	%f61, %f29, %f57, %f60;
	ld.global.nc.u16 	%rs19, [%rd35+448];
	// begin inline asm
	{  cvt.f32.f16 %f30, %rs19;}

	// end inline asm
	fma.rn.f32 	%f62, %f30, %f58, %f61;
	ld.global.nc.u16 	%rs20, [%rd35+480];
	// begin inline asm
	{  cvt.f32.f16 %f31, %rs20;}

	// end inline asm
	fma.rn.f32 	%f144, %f31, %f59, %f62;
	add.s32 	%r129, %r129, 16;
	add.s32 	%r128, %r128, 64;
	add.s32 	%r127, %r127, 64;
	setp.ne.s32 	%p4, %r128, 544;
	@%p4 bra 	$L__BB1_6;
	mul.f32 	%f145, %f10, %f144;
$L__BB1_8:
	and.b32  	%r61, %r2, 31;
	setp.ne.s32 	%p5, %r61, 0;
	st.shared.f32 	[%r4+512], %f145;
	bar.sync 	0;
	mov.b32 	%r62, %f145;
	shfl.sync.bfly.b32	%r63|%p6, %r62, 16, 31, -1;
	mov.b32 	%f63, %r63;
	max.f32 	%f64, %f145, %f63;
	mov.b32 	%r64, %f64;
	shfl.sync.bfly.b32	%r65|%p7, %r64, 8, 31, -1;
	mov.b32 	%f65, %r65;
	max.f32 	%f66, %f64, %f65;
	mov.b32 	%r66, %f66;
	shfl.sync.bfly.b32	%r67|%p8, %r66, 4, 31, -1;
	mov.b32 	%f67, %r67;
	max.f32 	%f68, %f66, %f67;
	mov.b32 	%r68, %f68;
	shfl.sync.bfly.b32	%r69|%p9, %r68, 2, 31, -1;
	mov.b32 	%f69, %r69;
	max.f32 	%f70, %f68, %f69;
	mov.b32 	%r70, %f70;
	shfl.sync.bfly.b32	%r71|%p10, %r70, 1, 31, -1;
	@%p5 bra 	$L__BB1_13;
	trap;
$L__BB1_10:
	setp.gt.u32 	%p17, %r2, 127;
	@%p17 bra 	$L__BB1_12;
	cvt.u64.u32 	%rd142, %r2;
	mov.f32 	%f141, 0f00000000;
	div.rn.f32 	%f140, %f141, %f142;
	// begin inline asm
	{  cvt.rn.f16.f32 %rs40, %f140;}

	// end inline asm
	add.s64 	%rd143, %rd3, %rd142;
	cvta.to.global.u64 	%rd144, %rd11;
	shl.b64 	%rd145, %rd143, 1;
	add.s64 	%rd146, %rd144, %rd145;
	st.global.u16 	[%rd146], %rs40;
$L__BB1_12:
	ret;
$L__BB1_13:
	bar.sync 	0;
	@%p3 bra 	$L__BB1_20;
	shr.u32 	%r130, %r2, 5;
	setp.eq.s32 	%p12, %r7, 0;
	add.f32 	%f71, %f145, 0f7F800000;
	fma.rn.f32 	%f72, %f71, 0f3BBB989D, 0f3F000000;
	cvt.sat.f32.f32 	%f73, %f72;
	mov.f32 	%f74, 0f4B400001;
	mov.f32 	%f75, 0f437C0000;
	fma.rm.f32 	%f76, %f73, %f75, %f74;
	add.f32 	%f77, %f76, 0fCB40007F;
	neg.f32 	%f78, %f77;
	fma.rn.f32 	%f79, %f71, 0f3FB8AA3B, %f78;
	fma.rn.f32 	%f80, %f71, 0f32A57060, %f79;
	mov.b32 	%r72, %f76;
	shl.b32 	%r73, %r72, 23;
	mov.b32 	%f81, %r73;
	ex2.approx.ftz.f32 	%f82, %f80;
	mul.f32 	%f7, %f82, %f81;
	add.f32 	%f142, %f142, %f7;
	@%p12 bra 	$L__BB1_18;
	setp.eq.s32 	%p13, %r7, 1;
	shr.u32 	%r74, %r2, 1;
	and.b32  	%r75, %r74, 496;
	add.s32 	%r76, %r75, %r2;
	cvt.u64.u32 	%rd36, %r76;
	add.s64 	%rd37, %rd10, %rd36;
	shl.b64 	%rd38, %rd37, 1;
	add.s64 	%rd39, %rd1, %rd38;
	ld.global.nc.u16 	%rs21, [%rd39];
	// begin inline asm
	{  cvt.f32.f16 %f83, %rs21;}

	// end inline asm
	ld.local.f32 	%f84, [%rd5];
	fma.rn.f32 	%f85, %f7, %f83, %f84;
	st.local.f32 	[%rd5], %f85;
	mov.u32 	%r130, %r8;
	@%p13 bra 	$L__BB1_18;
	setp.eq.s32 	%p14, %r7, 2;
	add.s64 	%rd40, %rd10, %rd6;
	shl.b64 	%rd41, %rd40, 1;
	add.s64 	%rd42, %rd1, %rd41;
	ld.global.nc.u16 	%rs22, [%rd42];
	// begin inline asm
	{  cvt.f32.f16 %f86, %rs22;}

	// end inline asm
	shr.u32 	%r77, %r8, 3;
	mul.wide.u32 	%rd43, %r77, 4;
	add.s64 	%rd44, %rd2, %rd43;
	ld.local.f32 	%f87, [%rd44];
	fma.rn.f32 	%f88, %f7, %f86, %f87;
	st.local.f32 	[%rd44], %f88;
	mov.u32 	%r130, %r9;
	@%p14 bra 	$L__BB1_18;
	shr.u32 	%r78, %r2, 5;
	add.s32 	%r130, %r78, 24;
	add.s64 	%rd45, %rd10, %rd7;
	shl.b64 	%rd46, %rd45, 1;
	add.s64 	%rd47, %rd1, %rd46;
	ld.global.nc.u16 	%rs23, [%rd47];
	// begin inline asm
	{  cvt.f32.f16 %f89, %rs23;}

	// end inline asm
	shr.u32 	%r79, %r9, 3;
	mul.wide.u32 	%rd48, %r79, 4;
	add.s64 	%rd49, %rd2, %rd48;
	ld.local.f32 	%f90, [%rd49];
	fma.rn.f32 	%f91, %f7, %f89, %f90;
	st.local.f32 	[%rd49], %f91;
$L__BB1_18:
	shl.b32 	%r80, %r130, 4;
	add.s32 	%r21, %r80, %r2;
	cvt.u64.u32 	%rd50, %r21;
	add.s64 	%rd51, %rd10, %rd50;
	shl.b64 	%rd52, %rd51, 1;
	add.s64 	%rd53, %rd1, %rd52;
	ld.global.nc.u16 	%rs24, [%rd53];
	// begin inline asm
	{  cvt.f32.f16 %f92, %rs24;}

	// end inline asm
	shr.u32 	%r81, %r130, 3;
	mul.wide.u32 	%rd54, %r81, 4;
	add.s64 	%rd55, %rd2, %rd54;
	ld.local.f32 	%f104, [%rd55];
	fma.rn.f32 	%f105, %f7, %f92, %f104;
	st.local.f32 	[%rd55], %f105;
	add.s32 	%r82, %r130, 8;
	ld.global.nc.u16 	%rs25, [%rd53+256];
	// begin inline asm
	{  cvt.f32.f16 %f93, %rs25;}

	// end inline asm
	shr.u32 	%r83, %r82, 3;
	mul.wide.u32 	%rd56, %r83, 4;
	add.s64 	%rd57, %rd2, %rd56;
	ld.local.f32 	%f106, [%rd57];
	fma.rn.f32 	%f107, %f7, %f93, %f106;
	st.local.f32 	[%rd57], %f107;
	add.s32 	%r84, %r130, 16;
	add.s32 	%r85, %r21, 256;
	cvt.u64.u32 	%rd58, %r85;
	add.s64 	%rd59, %rd10, %rd58;
	shl.b64 	%rd60, %rd59, 1;
	add.s64 	%rd61, %rd1, %rd60;
	ld.global.nc.u16 	%rs26, [%rd61];
	// begin inline asm
	{  cvt.f32.f16 %f94, %rs26;}

	// end inline asm
	shr.u32 	%r86, %r84, 3;
	mul.wide.u32 	%rd62, %r86, 4;
	add.s64 	%rd63, %rd2, %rd62;
	ld.local.f32 	%f108, [%rd63];
	fma.rn.f32 	%f109, %f7, %f94, %f108;
	st.local.f32 	[%rd63], %f109;
	add.s32 	%r87, %r130, 24;
	add.s32 	%r88, %r21, 384;
	cvt.u64.u32 	%rd64, %r88;
	add.s64 	%rd65, %rd10, %rd64;
	shl.b64 	%rd66, %rd65, 1;
	add.s64 	%rd67, %rd1, %rd66;
	ld.global.nc.u16 	%rs27, [%rd67];
	// begin inline asm
	{  cvt.f32.f16 %f95, %rs27;}

	// end inline asm
	shr.u32 	%r89, %r87, 3;
	mul.wide.u32 	%rd68, %r89, 4;
	add.s64 	%rd69, %rd2, %rd68;
	ld.local.f32 	%f110, [%rd69];
	fma.rn.f32 	%f111, %f7, %f95, %f110;
	st.local.f32 	[%rd69], %f111;
	add.s32 	%r90, %r130, 32;
	add.s32 	%r91, %r21, 512;
	cvt.u64.u32 	%rd70, %r91;
	add.s64 	%rd71, %rd10, %rd70;
	shl.b64 	%rd72, %rd71, 1;
	add.s64 	%rd73, %rd1, %rd72;
	ld.global.nc.u16 	%rs28, [%rd73];
	// begin inline asm
	{  cvt.f32.f16 %f96, %rs28;}

	// end inline asm
	shr.u32 	%r92, %r90, 3;
	mul.wide.u32 	%rd74, %r92, 4;
	add.s64 	%rd75, %rd2, %rd74;
	ld.local.f32 	%f112, [%rd75];
	fma.rn.f32 	%f113, %f7, %f96, %f112;
	st.local.f32 	[%rd75], %f113;
	add.s32 	%r93, %r130, 40;
	add.s32 	%r94, %r21, 640;
	cvt.u64.u32 	%rd76, %r94;
	add.s64 	%rd77, %rd10, %rd76;
	shl.b64 	%rd78, %rd77, 1;
	add.s64 	%rd79, %rd1, %rd78;
	ld.global.nc.u16 	%rs29, [%rd79];
	// begin inline asm
	{  cvt.f32.f16 %f97, %rs29;}

	// end inline asm
	shr.u32 	%r95, %r93, 3;
	mul.wide.u32 	%rd80, %r95, 4;
	add.s64 	%rd81, %rd2, %rd80;
	ld.local.f32 	%f114, [%rd81];
	fma.rn.f32 	%f115, %f7, %f97, %f114;
	st.local.f32 	[%rd81], %f115;
	add.s32 	%r96, %r130, 48;
	add.s32 	%r97, %r21, 768;
	cvt.u64.u32 	%rd82, %r97;
	add.s64 	%rd83, %rd10, %rd82;
	shl.b64 	%rd84, %rd83, 1;
	add.s64 	%rd85, %rd1, %rd84;
	ld.global.nc.u16 	%rs30, [%rd85];
	// begin inline asm
	{  cvt.f32.f16 %f98, %rs30;}

	// end inline asm
	shr.u32 	%r98, %r96, 3;
	mul.wide.u32 	%rd86, %r98, 4;
	add.s64 	%rd87, %rd2, %rd86;
	ld.local.f32 	%f116, [%rd87];
	fma.rn.f32 	%f117, %f7, %f98, %f116;
	st.local.f32 	[%rd87], %f117;
	add.s32 	%r99, %r130, 56;
	add.s32 	%r100, %r21, 896;
	cvt.u64.u32 	%rd88, %r100;
	add.s64 	%rd89, %rd10, %rd88;
	shl.b64 	%rd90, %rd89, 1;
	add.s64 	%rd91, %rd1, %rd90;
	ld.global.nc.u16 	%rs31, [%rd91];
	// begin inline asm
	{  cvt.f32.f16 %f99, %rs31;}

	// end inline asm
	shr.u32 	%r101, %r99, 3;
	mul.wide.u32 	%rd92, %r101, 4;
	add.s64 	%rd93, %rd2, %rd92;
	ld.local.f32 	%f118, [%rd93];
	fma.rn.f32 	%f119, %f7, %f99, %f118;
	st.local.f32 	[%rd93], %f119;
	or.b32  	%r102, %r130, 64;
	add.s32 	%r103, %r21, 1024;
	cvt.u64.u32 	%rd94, %r103;
	add.s64 	%rd95, %rd10, %rd94;
	shl.b64 	%rd96, %rd95, 1;
	add.s64 	%rd97, %rd1, %rd96;
	ld.global.nc.u16 	%rs32, [%rd97];
	// begin inline asm
	{  cvt.f32.f16 %f100, %rs32;}

	// end inline asm
	shr.u32 	%r104, %r102, 3;
	mul.wide.u32 	%rd98, %r104, 4;
	add.s64 	%rd99, %rd2, %rd98;
	ld.local.f32 	%f120, [%rd99];
	fma.rn.f32 	%f121, %f7, %f100, %f120;
	st.local.f32 	[%rd99], %f121;
	add.s32 	%r105, %r130, 72;
	add.s32 	%r106, %r21, 1152;
	cvt.u64.u32 	%rd100, %r106;
	add.s64 	%rd101, %rd10, %rd100;
	shl.b64 	%rd102, %rd101, 1;
	add.s64 	%rd103, %rd1, %rd102;
	ld.global.nc.u16 	%rs33, [%rd103];
	// begin inline asm
	{  cvt.f32.f16 %f101, %rs33;}

	// end inline asm
	shr.u32 	%r107, %r105, 3;
	mul.wide.u32 	%rd104, %r107, 4;
	add.s64 	%rd105, %rd2, %rd104;
	ld.local.f32 	%f122, [%rd105];
	fma.rn.f32 	%f123, %f7, %f101, %f122;
	st.local.f32 	[%rd105], %f123;
	add.s32 	%r108, %r130, 80;
	add.s32 	%r109, %r21, 1280;
	cvt.u64.u32 	%rd106, %r109;
	add.s64 	%rd107, %rd10, %rd106;
	shl.b64 	%rd108, %rd107, 1;
	add.s64 	%rd109, %rd1, %rd108;
	ld.global.nc.u16 	%rs34, [%rd109];
	// begin inline asm
	{  cvt.f32.f16 %f102, %rs34;}

	// end inline asm
	shr.u32 	%r110, %r108, 3;
	mul.wide.u32 	%rd110, %r110, 4;
	add.s64 	%rd111, %rd2, %rd110;
	ld.local.f32 	%f124, [%rd111];
	fma.rn.f32 	%f125, %f7, %f102, %f124;
	st.local.f32 	[%rd111], %f125;
	add.s32 	%r111, %r130, 88;
	add.s32 	%r112, %r21, 1408;
	cvt.u64.u32 	%rd112, %r112;
	add.s64 	%rd113, %rd10, %rd112;
	shl.b64 	%rd114, %rd113, 1;
	add.s64 	%rd115, %rd1, %rd114;
	ld.global.nc.u16 	%rs35, [%rd115];
	// begin inline asm
	{  cvt.f32.f16 %f103, %rs35;}

	// end inline asm
	shr.u32 	%r113, %r111, 3;
	mul.wide.u32 	%rd116, %r113, 4;
	add.s64 	%rd117, %rd2, %rd116;
	ld.local.f32 	%f126, [%rd117];
	fma.rn.f32 	%f127, %f7, %f103, %f126;
	st.local.f32 	[%rd117], %f127;
	setp.gt.u32 	%p15, %r130, 31;
	@%p15 bra 	$L__BB1_20;
	add.s32 	%r114, %r130, 96;
	add.s32 	%r115, %r21, 1536;
	cvt.u64.u32 	%rd118, %r115;
	add.s64 	%rd119, %rd10, %rd118;
	shl.b64 	%rd120, %rd119, 1;
	add.s64 	%rd121, %rd1, %rd120;
	ld.global.nc.u16 	%rs36, [%rd121];
	// begin inline asm
	{  cvt.f32.f16 %f128, %rs36;}

	// end inline asm
	shr.u32 	%r116, %r114, 3;
	mul.wide.u32 	%rd122, %r116, 4;
	add.s64 	%rd123, %rd2, %rd122;
	ld.local.f32 	%f132, [%rd123];
	fma.rn.f32 	%f133, %f7, %f128, %f132;
	st.local.f32 	[%rd123], %f133;
	add.s32 	%r117, %r130, 104;
	add.s32 	%r118, %r21, 1664;
	cvt.u64.u32 	%rd124, %r118;
	add.s64 	%rd125, %rd10, %rd124;
	shl.b64 	%rd126, %rd125, 1;
	add.s64 	%rd127, %rd1, %rd126;
	ld.global.nc.u16 	%rs37, [%rd127];
	// begin inline asm
	{  cvt.f32.f16 %f129, %rs37;}

	// end inline asm
	shr.u32 	%r119, %r117, 3;
	mul.wide.u32 	%rd128, %r119, 4;
	add.s64 	%rd129, %rd2, %rd128;
	ld.local.f32 	%f134, [%rd129];
	fma.rn.f32 	%f135, %f7, %f129, %f134;
	st.local.f32 	[%rd129], %f135;
	add.s32 	%r120, %r130, 112;
	add.s32 	%r121, %r21, 1792;
	cvt.u64.u32 	%rd130, %r121;
	add.s64 	%rd131, %rd10, %rd130;
	shl.b64 	%rd132, %rd131, 1;
	add.s64 	%rd133, %rd1, %rd132;
	ld.global.nc.u16 	%rs38, [%rd133];
	// begin inline asm
	{  cvt.f32.f16 %f130, %rs38;}

	// end inline asm
	shr.u32 	%r122, %r120, 3;
	mul.wide.u32 	%rd134, %r122, 4;
	add.s64 	%rd135, %rd2, %rd134;
	ld.local.f32 	%f136, [%rd135];
	fma.rn.f32 	%f137, %f7, %f130, %f136;
	st.local.f32 	[%rd135], %f137;
	add.s32 	%r123, %r130, 120;
	add.s32 	%r124, %r21, 1920;
	cvt.u64.u32 	%rd136, %r124;
	add.s64 	%rd137, %rd10, %rd136;
	shl.b64 	%rd138, %rd137, 1;
	add.s64 	%rd139, %rd1, %rd138;
	ld.global.nc.u16 	%rs39, [%rd139];
	// begin inline asm
	{  cvt.f32.f16 %f131, %rs39;}

	// end inline asm
	shr.u32 	%r125, %r123, 3;
	mul.wide.u32 	%rd140, %r125, 4;
	add.s64 	%rd141, %rd2, %rd140;
	ld.local.f32 	%f138, [%rd141];
	fma.rn.f32 	%f139, %f7, %f131, %f138;
	st.local.f32 	[%rd141], %f139;
$L__BB1_20:
	bar.sync 	0;
	add.s32 	%r126, %r126, 1;
	setp.eq.s32 	%p16, %r126, %r6;
	@%p16 bra 	$L__BB1_10;
	bra.uni 	$L__BB1_4;

}
	// .globl	_Z24reshape_and_cache_kernelI6__halfLi128ELi16EEvPKT_S3_PS1_S4_PKiiiiii
.visible .entry _Z24reshape_and_cache_kernelI6__halfLi128ELi16EEvPKT_S3_PS1_S4_PKiiiiii(
	.param .u64 .ptr .align 1 _Z24reshape_and_cache_kernelI6__halfLi128ELi16EEvPKT_S3_PS1_S4_PKiiiiii_param_0,
	.param .u64 .ptr .align 1 _Z24reshape_and_cache_kernelI6__halfLi128ELi16EEvPKT_S3_PS1_S4_PKiiiiii_param_1,
	.param .u64 .ptr .align 1 _Z24reshape_and_cache_kernelI6__halfLi128ELi16EEvPKT_S3_PS1_S4_PKiiiiii_param_2,
	.param .u64 .ptr .align 1 _Z24reshape_and_cache_kernelI6__halfLi128ELi16EEvPKT_S3_PS1_S4_PKiiiiii_param_3,
	.param .u64 .ptr .align 1 _Z24reshape_and_cache_kernelI6__halfLi128ELi16EEvPKT_S3_PS1_S4_PKiiiiii_param_4,
	.param .u32 _Z24reshape_and_cache_kernelI6__halfLi128ELi16EEvPKT_S3_PS1_S4_PKiiiiii_param_5,
	.param .u32 _Z24reshape_and_cache_kernelI6__halfLi128ELi16EEvPKT_S3_PS1_S4_PKiiiiii_param_6,
	.param .u32 _Z24reshape_and_cache_kernelI6__halfLi128ELi16EEvPKT_S3_PS1_S4_PKiiiiii_param_7,
	.param .u32 _Z24reshape_and_cache_kernelI6__halfLi128ELi16EEvPKT_S3_PS1_S4_PKiiiiii_param_8,
	.param .u32 _Z24reshape_and_cache_kernelI6__halfLi128ELi16EEvPKT_S3_PS1_S4_PKiiiiii_param_9
)
{
	.reg .pred 	%p<2>;
	.reg .b16 	%rs<3>;
	.reg .b32 	%r<23>;
	.reg .b64 	%rd<20>;

	ld.param.u64 	%rd2, [_Z24reshape_and_cache_kernelI6__halfLi128ELi16EEvPKT_S3_PS1_S4_PKiiiiii_param_0];
	ld.param.u64 	%rd3, [_Z24reshape_and_cache_kernelI6__halfLi128ELi16EEvPKT_S3_PS1_S4_PKiiiiii_param_1];
	ld.param.u64 	%rd4, [_Z24reshape_and_cache_kernelI6__halfLi128ELi16EEvPKT_S3_PS1_S4_PKiiiiii_param_2];
	ld.param.u64 	%rd5, [_Z24reshape_and_cache_kernelI6__halfLi128ELi16EEvPKT_S3_PS1_S4_PKiiiiii_param_3];
	ld.param.u64 	%rd6, [_Z24reshape_and_cache_kernelI6__halfLi128ELi16EEvPKT_S3_PS1_S4_PKiiiiii_param_4];
	ld.param.u32 	%r2, [_Z24reshape_and_cache_kernelI6__halfLi128ELi16EEvPKT_S3_PS1_S4_PKiiiiii_param_6];
	ld.param.u32 	%r3, [_Z24reshape_and_cache_kernelI6__halfLi128ELi16EEvPKT_S3_PS1_S4_PKiiiiii_param_7];
	ld.param.u32 	%r4, [_Z24reshape_and_cache_kernelI6__halfLi128ELi16EEvPKT_S3_PS1_S4_PKiiiiii_param_8];
	ld.param.u32 	%r5, [_Z24reshape_and_cache_kernelI6__halfLi128ELi16EEvPKT_S3_PS1_S4_PKiiiiii_param_9];
	cvta.to.global.u64 	%rd1, %rd6;
	mov.u32 	%r1, %tid.x;
	setp.gt.u32 	%p1, %r1, 127;
	@%p1 bra 	$L__BB2_2;
	mov.u32 	%r6, %ctaid.x;
	mul.wide.u32 	%rd7, %r6, 4;
	add.s64 	%rd8, %rd1, %rd7;
	ld.global.nc.u32 	%r7, [%rd8];
	shr.s32 	%r8, %r7, 31;
	shr.u32 	%r9, %r8, 28;
	add.s32 	%r10, %r7, %r9;
	shr.s32 	%r11, %r10, 4;
	and.b32  	%r12, %r10, -16;
	sub.s32 	%r13, %r7, %r12;
	mov.u32 	%r14, %ctaid.y;
	cvta.to.global.u64 	%rd9, %rd3;
	cvta.to.global.u64 	%rd10, %rd5;
	cvta.to.global.u64 	%rd11, %rd2;
	cvta.to.global.u64 	%rd12, %rd4;
	shl.b32 	%r15, %r14, 7;
	add.s32 	%r16, %r15, %r1;
	mad.lo.s32 	%r17, %r2, %r6, %r16;
	mul.wide.s32 	%rd13, %r17, 2;
	add.s64 	%rd14, %rd11, %rd13;
	ld.global.nc.u16 	%rs1, [%rd14];
	shl.b32 	%r18, %r1, 4;
	mad.lo.s32 	%r19, %r5, %r14, %r18;
	add.s32 	%r20, %r19, %r13;
	mad.lo.s32 	%r21, %r11, %r4, %r20;
	mul.wide.s32 	%rd15, %r21, 2;
	add.s64 	%rd16, %rd12, %rd15;
	st.global.u16 	[%rd16], %rs1;
	mad.lo.s32 	%r22, %r3, %r6, %r16;
	mul.wide.s32 	%rd17, %r22, 2;
	add.s64 	%rd18, %rd9, %rd17;
	ld.global.nc.u16 	%rs2, [%rd18];
	add.s64 	%rd19, %rd10, %rd15;
	st.global.u16 	[%rd19], %rs2;
$L__BB2_2:
	ret;

}


// ===== COMPILED SASS (sm_100) =====

	.target	sm_100

	.elftype	@"ET_EXEC"


//--------------------- .note.nv.tkinfo           --------------------------
	.section	.note.nv.tkinfo,"",@"SHT_NOTE"
	.sectionflags	@"SHF_NOTE_NV_TKINFO"
	.tkinfo
        /*0018*/ 	.word	0x00000002
        /*0030*/ 	.string	""
        /*0030*/ 	.string	"ptxas"
        /*0030*/ 	.string	"Cuda compilation tools, release 13.0, V13.0.88"
        /*0030*/ 	.string	"Build cuda_13.0.r13.0/compiler.36424714_0"
        /*0030*/ 	.string	"-arch sm_100 -m 64 "



//--------------------- .note.nv.cuinfo           --------------------------
	.section	.note.nv.cuinfo,"",@"SHT_NOTE"
	.sectionflags	@"SHF_NOTE_NV_CUINFO"
        /*0018*/ 	.short	0x0002
        /*001a*/ 	.short	0x0064
        /*001c*/ 	.short	0x0082
	.zero		2


//--------------------- .nv.info                  --------------------------
	.section	.nv.info,"",@"SHT_CUDA_INFO"
	.align	4


	//----- nvinfo : EIATTR_REGCOUNT
	.align		4
        /*0000*/ 	.byte	0x04, 0x2f
        /*0002*/ 	.short	(.L_1 - .L_0)
	.align		4
.L_0:
        /*0004*/ 	.word	index@(_Z18copy_blocks_kernelPKlP6__halfS2_iiiii)
        /*0008*/ 	.word	0x0000000e


	//----- nvinfo : EIATTR_FRAME_SIZE
	.align		4
.L_1:
        /*000c*/ 	.byte	0x04, 0x11
        /*000e*/ 	.short	(.L_3 - .L_2)
	.align		4
.L_2:
        /*0010*/ 	.word	index@(_Z18copy_blocks_kernelPKlP6__halfS2_iiiii)
        /*0014*/ 	.word	0x00000000


	//----- nvinfo : EIATTR_REGCOUNT
	.align		4
.L_3:
        /*0018*/ 	.byte	0x04, 0x2f
        /*001a*/ 	.short	(.L_5 - .L_4)
	.align		4
.L_4:
        /*001c*/ 	.word	index@(_Z25paged_attention_v1_kernelI6__halfLi128ELi16ELi256EEvPT_PKS1_S4_S4_PKiS6_fiiiii)
        /*0020*/ 	.word	0x0000001f


	//----- nvinfo : EIATTR_FRAME_SIZE
	.align		4
.L_5:
        /*0024*/ 	.byte	0x04, 0x11
        /*0026*/ 	.short	(.L_7 - .L_6)
	.align		4
.L_6:
        /*0028*/ 	.word	index@($__internal_1_$__cuda_sm3x_div_rn_noftz_f32_slowpath)
        /*002c*/ 	.word	0x00000010


	//----- nvinfo : EIATTR_FRAME_SIZE
	.align		4
.L_7:
        /*0030*/ 	.byte	0x04, 0x11
        /*0032*/ 	.short	(.L_9 - .L_8)
	.align		4
.L_8:
        /*0034*/ 	.word	index@($__internal_0_$__cuda_sm20_div_u16)
        /*0038*/ 	.word	0x00000010


	//----- nvinfo : EIATTR_FRAME_SIZE
	.align		4
.L_9:
        /*003c*/ 	.byte	0x04, 0x11
        /*003e*/ 	.short	(.L_11 - .L_10)
	.align		4
.L_10:
        /*0040*/ 	.word	index@(_Z25paged_attention_v1_kernelI6__halfLi128ELi16ELi256EEvPT_PKS1_S4_S4_PKiS6_fiiiii)
        /*0044*/ 	.word	0x00000010


	//----- nvinfo : EIATTR_REGCOUNT
	.align		4
.L_11:
        /*0048*/ 	.byte	0x04, 0x2f
        /*004a*/ 	.short	(.L_13 - .L_12)
	.align		4
.L_12:
        /*004c*/ 	.word	index@(_Z24reshape_and_cache_kernelI6__halfLi128ELi16EEvPKT_S3_PS1_S4_PKiiiiii)
        /*0050*/ 	.word	0x00000010


	//----- nvinfo : EIATTR_FRAME_SIZE
	.align		4
.L_13:
        /*0054*/ 	.byte	0x04, 0x11
        /*0056*/ 	.short	(.L_15 - .L_14)
	.align		4
.L_14:
        /*0058*/ 	.word	index@(_Z24reshape_and_cache_kernelI6__halfLi128ELi16EEvPKT_S3_PS1_S4_PKiiiiii)
        /*005c*/ 	.word	0x00000000


	//----- nvinfo : EIATTR_MIN_STACK_SIZE
	.align		4
.L_15:
        /*0060*/ 	.byte	0x04, 0x12
        /*0062*/ 	.short	(.L_17 - .L_16)
	.align		4
.L_16:
        /*0064*/ 	.word	index@(_Z24reshape_and_cache_kernelI6__halfLi128ELi16EEvPKT_S3_PS1_S4_PKiiiiii)
        /*0068*/ 	.word	0x00000000


	//----- nvinfo : EIATTR_MIN_STACK_SIZE
	.align		4
.L_17:
        /*006c*/ 	.byte	0x04, 0x12
        /*006e*/ 	.short	(.L_19 - .L_18)
	.align		4
.L_18:
        /*0070*/ 	.word	index@(_Z25paged_attention_v1_kernelI6__halfLi128ELi16ELi256EEvPT_PKS1_S4_S4_PKiS6_fiiiii)
        /*0074*/ 	.word	0x00000010


	//----- nvinfo : EIATTR_MIN_STACK_SIZE
	.align		4
.L_19:
        /*0078*/ 	.byte	0x04, 0x12
        /*007a*/ 	.short	(.L_21 - .L_20)
	.align		4
.L_20:
        /*007c*/ 	.word	index@(_Z18copy_blocks_kernelPKlP6__halfS2_iiiii)
        /*0080*/ 	.word	0x00000000
.L_21:


//--------------------- .nv.compat                --------------------------
	.section	.nv.compat,"",@"SHT_CUDA_COMPAT_INFO"
	.align	4
        /*0000*/ 	.byte	0x02, 0x09, 0x00, 0x00, 0x02, 0x02, 0x01, 0x00, 0x02, 0x05, 0x05, 0x00, 0x03, 0x07, 0x01, 0x01
        /*0010*/ 	.byte	0x02, 0x03, 0x00, 0x00, 0x02, 0x06, 0x01, 0x00, 0x04, 0x0b, 0x08, 0x00, 0x01, 0x00, 0x00, 0x00
        /*0020*/ 	.byte	0x00, 0x00, 0x00, 0x00


//--------------------- .nv.info._Z24reshape_and_cache_kernelI6__halfLi128ELi16EEvPKT_S3_PS1_S4_PKiiiiii --------------------------
	.section	.nv.info._Z24reshape_and_cache_kernelI6__halfLi128ELi16EEvPKT_S3_PS1_S4_PKiiiiii,"",@"SHT_CUDA_INFO"
	.sectionflags	@""
	.align	4


	//----- nvinfo : EIATTR_CUDA_API_VERSION
	.align		4
        /*0000*/ 	.byte	0x04, 0x37
        /*0002*/ 	.short	(.L_23 - .L_22)
.L_22:
        /*0004*/ 	.word	0x00000082


	//----- nvinfo : EIATTR_KPARAM_INFO
	.align		4
.L_23:
        /*0008*/ 	.byte	0x04, 0x17
        /*000a*/ 	.short	(.L_25 - .L_24)
.L_24:
        /*000c*/ 	.word	0x00000000
        /*0010*/ 	.short	0x0009
        /*0012*/ 	.short	0x0038
        /*0014*/ 	.byte	0x00, 0xf0, 0x11, 0x00


	//----- nvinfo : EIATTR_KPARAM_INFO
	.align		4
.L_25:
        /*0018*/ 	.byte	0x04, 0x17
        /*001a*/ 	.short	(.L_27 - .L_26)
.L_26:
        /*001c*/ 	.word	0x00000000
        /*0020*/ 	.short	0x0008
        /*0022*/ 	.short	0x0034
        /*0024*/ 	.byte	0x00, 0xf0, 0x11, 0x00


	//----- nvinfo : EIATTR_KPARAM_INFO
	.align		4
.L_27:
        /*0028*/ 	.byte	0x04, 0x17
        /*002a*/ 	.short	(.L_29 - .L_28)
.L_28:
        /*002c*/ 	.word	0x00000000
        /*0030*/ 	.short	0x0007
        /*0032*/ 	.short	0x0030
        /*0034*/ 	.byte	0x00, 0xf0, 0x11, 0x00


	//----- nvinfo : EIATTR_KPARAM_INFO
	.align		4
.L_29:
        /*0038*/ 	.byte	0x04, 0x17
        /*003a*/ 	.short	(.L_31 - .L_30)
.L_30:
        /*003c*/ 	.word	0x00000000
        /*0040*/ 	.short	0x0006
        /*0042*/ 	.short	0x002c
        /*0044*/ 	.byte	0x00, 0xf0, 0x11, 0x00


	//----- nvinfo : EIATTR_KPARAM_INFO
	.align		4
.L_31:
        /*0048*/ 	.byte	0x04, 0x17
        /*004a*/ 	.short	(.L_33 - .L_32)
.L_32:
        /*004c*/ 	.word	0x00000000
        /*0050*/ 	.short	0x0005
        /*0052*/ 	.short	0x0028
        /*0054*/ 	.byte	0x00, 0xf0, 0x11, 0x00


	//----- nvinfo : EIATTR_KPARAM_INFO
	.align		4
.L_33:
        /*0058*/ 	.byte	0x04, 0x17
        /*005a*/ 	.short	(.L_35 - .L_34)
.L_34:
        /*005c*/ 	.word	0x00000000
        /*0060*/ 	.short	0x0004
        /*0062*/ 	.short	0x0020
        /*0064*/ 	.byte	0x00, 0xf5, 0x21, 0x00


	//----- nvinfo : EIATTR_KPARAM_INFO
	.align		4
.L_35:
        /*0068*/ 	.byte	0x04, 0x17
        /*006a*/ 	.short	(.L_37 - .L_36)
.L_36:
        /*006c*/ 	.word	0x00000000
        /*0070*/ 	.short	0x0003
        /*0072*/ 	.short	0x0018
        /*0074*/ 	.byte	0x00, 0xf5, 0x21, 0x00


	//----- nvinfo : EIATTR_KPARAM_INFO
	.align		4
.L_37:
        /*0078*/ 	.byte	0x04, 0x17
        /*007a*/ 	.short	(.L_39 - .L_38)
.L_38:
        /*007c*/ 	.word	0x00000000
        /*0080*/ 	.short	0x0002
        /*0082*/ 	.short	0x0010
        /*0084*/ 	.byte	0x00, 0xf5, 0x21, 0x00


	//----- nvinfo : EIATTR_KPARAM_INFO
	.align		4
.L_39:
        /*0088*/ 	.byte	0x04, 0x17
        /*008a*/ 	.short	(.L_41 - .L_40)
.L_40:
        /*008c*/ 	.word	0x00000000
        /*0090*/ 	.short	0x0001
        /*0092*/ 	.short	0x0008
        /*0094*/ 	.byte	0x00, 0xf5, 0x21, 0x00


	//----- nvinfo : EIATTR_KPARAM_INFO
	.align		4
.L_41:
        /*0098*/ 	.byte	0x04, 0x17
        /*009a*/ 	.short	(.L_43 - .L_42)
.L_42:
        /*009c*/ 	.word	0x00000000
        /*00a0*/ 	.short	0x0000
        /*00a2*/ 	.short	0x0000
        /*00a4*/ 	.byte	0x00, 0xf5, 0x21, 0x00


	//----- nvinfo : EIATTR_SPARSE_MMA_MASK
	.align		4
.L_43:
        /*00a8*/ 	.byte	0x03, 0x50
        /*00aa*/ 	.short	0x0000


	//----- nvinfo : EIATTR_MAXREG_COUNT
	.align		4
        /*00ac*/ 	.byte	0x03, 0x1b
        /*00ae*/ 	.short	0x00ff


	//----- nvinfo : EIATTR_MERCURY_ISA_VERSION
	.align		4
        /*00b0*/ 	.byte	0x03, 0x5f
        /*00b2*/ 	.short	0x0101


	//----- nvinfo : EIATTR_VRC_CTA_INIT_COUNT
	.align		4
        /*00b4*/ 	.byte	0x02, 0x4a
	.zero		1
	.zero		1


	//----- nvinfo : EIATTR_EXIT_INSTR_OFFSETS
	.align		4
        /*00b8*/ 	.byte	0x04, 0x1c
        /*00ba*/ 	.short	(.L_45 - .L_44)


	//   ....[0]....
.L_44:
        /*00bc*/ 	.word	0x00000030


	//   ....[1]....
        /*00c0*/ 	.word	0x00000240


	//----- nvinfo : EIATTR_CBANK_PARAM_SIZE
	.align		4
.L_45:
        /*00c4*/ 	.byte	0x03, 0x19
        /*00c6*/ 	.short	0x003c


	//----- nvinfo : EIATTR_PARAM_CBANK
	.align		4
        /*00c8*/ 	.byte	0x04, 0x0a
        /*00ca*/ 	.short	(.L_47 - .L_46)
	.align		4
.L_46:
        /*00cc*/ 	.word	index@(.nv.constant0._Z24reshape_and_cache_kernelI6__halfLi128ELi16EEvPKT_S3_PS1_S4_PKiiiiii)
        /*00d0*/ 	.short	0x0380
        /*00d2*/ 	.short	0x003c


	//----- nvinfo : EIATTR_SW_WAR
	.align		4
.L_47:
        /*00d4*/ 	.byte	0x04, 0x36
        /*00d6*/ 	.short	(.L_49 - .L_48)
.L_48:
        /*00d8*/ 	.word	0x00000008
.L_49:


//--------------------- .nv.info._Z25paged_attention_v1_kernelI6__halfLi128ELi16ELi256EEvPT_PKS1_S4_S4_PKiS6_fiiiii --------------------------
	.section	.nv.info._Z25paged_attention_v1_kernelI6__halfLi128ELi16ELi256EEvPT_PKS1_S4_S4_PKiS6_fiiiii,"",@"SHT_CUDA_INFO"
	.sectionflags	@""
	.align	4


	//----- nvinfo : EIATTR_CUDA_API_VERSION
	.align		4
        /*0000*/ 	.byte	0x04, 0x37
        /*0002*/ 	.short	(.L_51 - .L_50)
.L_50:
        /*0004*/ 	.word	0x00000082


	//----- nvinfo : EIATTR_KPARAM_INFO
	.align		4
.L_51:
        /*0008*/ 	.byte	0x04, 0x17
        /*000a*/ 	.short	(.L_53 - .L_52)
.L_52:
        /*000c*/ 	.word	0x00000000
        /*0010*/ 	.short	0x000b
        /*0012*/ 	.short	0x0044
        /*0014*/ 	.byte	0x00, 0xf0, 0x11, 0x00


	//----- nvinfo : EIATTR_KPARAM_INFO
	.align		4
.L_53:
        /*0018*/ 	.byte	0x04, 0x17
        /*001a*/ 	.short	(.L_55 - .L_54)
.L_54:
        /*001c*/ 	.word	0x00000000
        /*0020*/ 	.short	0x000a
        /*0022*/ 	.short	0x0040
        /*0024*/ 	.byte	0x00, 0xf0, 0x11, 0x00


	//----- nvinfo : EIATTR_KPARAM_INFO
	.align		4
.L_55:
        /*0028*/ 	.byte	0x04, 0x17
        /*002a*/ 	.short	(.L_57 - .L_56)
.L_56:
        /*002c*/ 	.word	0x00000000
        /*0030*/ 	.short	0x0009
        /*0032*/ 	.short	0x003c
        /*0034*/ 	.byte	0x00, 0xf0, 0x11, 0x00


	//----- nvinfo : EIATTR_KPARAM_INFO
	.align		4
.L_57:
        /*0038*/ 	.byte	0x04, 0x17
        /*003a*/ 	.short	(.L_59 - .L_58)
.L_58:
        /*003c*/ 	.word	0x00000000
        /*0040*/ 	.short	0x0008
        /*0042*/ 	.short	0x0038
        /*0044*/ 	.byte	0x00, 0xf0, 0x11, 0x00


	//----- nvinfo : EIATTR_KPARAM_INFO
	.align		4
.L_59:
        /*0048*/ 	.byte	0x04, 0x17
        /*004a*/ 	.short	(.L_61 - .L_60)
.L_60:
        /*004c*/ 	.word	0x00000000
        /*0050*/ 	.short	0x0007
        /*0052*/ 	.short	0x0034
        /*0054*/ 	.byte	0x00, 0xf0, 0x11, 0x00


	//----- nvinfo : EIATTR_KPARAM_INFO
	.align		4
.L_61:
        /*0058*/ 	.byte	0x04, 0x17
        /*005a*/ 	.short	(.L_63 - .L_62)
.L_62:
        /*005c*/ 	.word	0x00000000
        /*0060*/ 	.short	0x0006
        /*0062*/ 	.short	0x0030
        /*0064*/ 	.byte	0x00, 0xf0, 0x11, 0x00


	//----- nvinfo : EIATTR_KPARAM_INFO
	.align		4
.L_63:
        /*0068*/ 	.byte	0x04, 0x17
        /*006a*/ 	.short	(.L_65 - .L_64)
.L_64:
        /*006c*/ 	.word	0x00000000
        /*0070*/ 	.short	0x0005
        /*0072*/ 	.short	0x0028
        /*0074*/ 	.byte	0x00, 0xf5, 0x21, 0x00


	//----- nvinfo : EIATTR_KPARAM_INFO
	.align		4
.L_65:
        /*0078*/ 	.byte	0x04, 0x17
        /*007a*/ 	.short	(.L_67 - .L_66)
.L_66:
        /*007c*/ 	.word	0x00000000
        /*0080*/ 	.short	0x0004
        /*0082*/ 	.short	0x0020
        /*0084*/ 	.byte	0x00, 0xf5, 0x21, 0x00


	//----- nvinfo : EIATTR_KPARAM_INFO
	.align		4
.L_67:
        /*0088*/ 	.byte	0x04, 0x17
        /*008a*/ 	.short	(.L_69 - .L_68)
.L_68:
        /*008c*/ 	.word	0x00000000
        /*0090*/ 	.short	0x0003
        /*0092*/ 	.short	0x0018
        /*0094*/ 	.byte	0x00, 0xf5, 0x21, 0x00


	//----- nvinfo : EIATTR_KPARAM_INFO
	.align		4
.L_69:
        /*0098*/ 	.byte	0x04, 0x17
        /*009a*/ 	.short	(.L_71 - .L_70)
.L_70:
        /*009c*/ 	.word	0x00000000
        /*00a0*/ 	.short	0x0002
        /*00a2*/ 	.short	0x0010
        /*00a4*/ 	.byte	0x00, 0xf5, 0x21, 0x00


	//----- nvinfo : EIATTR_KPARAM_INFO
	.align		4
.L_71:
        /*00a8*/ 	.byte	0x04, 0x17
        /*00aa*/ 	.short	(.L_73 - .L_72)
.L_72:
        /*00ac*/ 	.word	0x00000000
        /*00b0*/ 	.short	0x0001
        /*00b2*/ 	.short	0x0008
        /*00b4*/ 	.byte	0x00, 0xf5, 0x21, 0x00


	//----- nvinfo : EIATTR_KPARAM_INFO
	.align		4
.L_73:
        /*00b8*/ 	.byte	0x04, 0x17
        /*00ba*/ 	.short	(.L_75 - .L_74)
.L_74:
        /*00bc*/ 	.word	0x00000000
        /*00c0*/ 	.short	0x0000
        /*00c2*/ 	.short	0x0000
        /*00c4*/ 	.byte	0x00, 0xf5, 0x21, 0x00


	//----- nvinfo : EIATTR_SPARSE_MMA_MASK
	.align		4
.L_75:
        /*00c8*/ 	.byte	0x03, 0x50
        /*00ca*/ 	.short	0x0000


	//----- nvinfo : EIATTR_MAXREG_COUNT
	.align		4
        /*00cc*/ 	.byte	0x03, 0x1b
        /*00ce*/ 	.short	0x00ff


	//----- nvinfo : EIATTR_NUM_BARRIERS
	.align		4
        /*00d0*/ 	.byte	0x02, 0x4c
        /*00d2*/ 	.byte	0x01
	.zero		1


	//----- nvinfo : EIATTR_MERCURY_ISA_VERSION
	.align		4
        /*00d4*/ 	.byte	0x03, 0x5f
        /*00d6*/ 	.short	0x0101


	//----- nvinfo : EIATTR_VRC_CTA_INIT_COUNT
	.align		4
        /*00d8*/ 	.byte	0x02, 0x4a
	.zero		1
	.zero		1


	//----- nvinfo : EIATTR_EXIT_INSTR_OFFSETS
	.align		4
        /*00dc*/ 	.byte	0x04, 0x1c
        /*00de*/ 	.short	(.L_77 - .L_76)


	//   ....[0]....
.L_76:
        /*00e0*/ 	.word	0x00001c20


	//   ....[1]....
        /*00e4*/ 	.word	0x00001d60


	//----- nvinfo : EIATTR_CRS_STACK_SIZE
	.align		4
.L_77:
        /*00e8*/ 	.byte	0x04, 0x1e
        /*00ea*/ 	.short	(.L_79 - .L_78)
.L_78:
        /*00ec*/ 	.word	0x00000000


	//----- nvinfo : EIATTR_CBANK_PARAM_SIZE
	.align		4
.L_79:
        /*00f0*/ 	.byte	0x03, 0x19
        /*00f2*/ 	.short	0x0048


	//----- nvinfo : EIATTR_PARAM_CBANK
	.align		4
        /*00f4*/ 	.byte	0x04, 0x0a
        /*00f6*/ 	.short	(.L_81 - .L_80)
	.align		4
.L_80:
        /*00f8*/ 	.word	index@(.nv.constant0._Z25paged_attention_v1_kernelI6__halfLi128ELi16ELi256EEvPT_PKS1_S4_S4_PKiS6_fiiiii)
        /*00fc*/ 	.short	0x0380
        /*00fe*/ 	.short	0x0048


	//----- nvinfo : EIATTR_SW_WAR
	.align		4
.L_81:
        /*0100*/ 	.byte	0x04, 0x36
        /*0102*/ 	.short	(.L_83 - .L_82)
.L_82:
        /*0104*/ 	.word	0x00000008
.L_83:


//--------------------- .nv.info._Z18copy_blocks_kernelPKlP6__halfS2_iiiii --------------------------
	.section	.nv.info._Z18copy_blocks_kernelPKlP6__halfS2_iiiii,"",@"SHT_CUDA_INFO"
	.sectionflags	@""
	.align	4


	//----- nvinfo : EIATTR_CUDA_API_VERSION
	.align		4
        /*0000*/ 	.byte	0x04, 0x37
        /*0002*/ 	.short	(.L_85 - .L_84)
.L_84:
        /*0004*/ 	.word	0x00000082


	//----- nvinfo : EIATTR_KPARAM_INFO
	.align		4
.L_85:
        /*0008*/ 	.byte	0x04, 0x17
        /*000a*/ 	.short	(.L_87 - .L_86)
.L_86:
        /*000c*/ 	.word	0x00000000
        /*0010*/ 	.short	0x0007
        /*0012*/ 	.short	0x0028
        /*0014*/ 	.byte	0x00, 0xf0, 0x11, 0x00


	//----- nvinfo : EIATTR_KPARAM_INFO
	.align		4
.L_87:
        /*0018*/ 	.byte	0x04, 0x17
        /*001a*/ 	.short	(.L_89 - .L_88)
.L_88:
        /*001c*/ 	.word	0x00000000
        /*0020*/ 	.short	0x0006
        /*0022*/ 	.short	0x0024
        /*0024*/ 	.byte	0x00, 0xf0, 0x11, 0x00


	//----- nvinfo : EIATTR_KPARAM_INFO
	.align		4
.L_89:
        /*0028*/ 	.byte	0x04, 0x17
        /*002a*/ 	.short	(.L_91 - .L_90)
.L_90:
        /*002c*/ 	.word	0x00000000
        /*0030*/ 	.short	0x0005
        /*0032*/ 	.short	0x0020
        /*0034*/ 	.byte	0x00, 0xf0, 0x11, 0x00


	//----- nvinfo : EIATTR_KPARAM_INFO
	.align		4
.L_91:
        /*0038*/ 	.byte	0x04, 0x17
        /*003a*/ 	.short	(.L_93 - .L_92)
.L_92:
        /*003c*/ 	.word	0x00000000
        /*0040*/ 	.short	0x0004
        /*0042*/ 	.short	0x001c
        /*0044*/ 	.byte	0x00, 0xf0, 0x11, 0x00


	//----- nvinfo : EIATTR_KPARAM_INFO
	.align		4
.L_93:
        /*0048*/ 	.byte	0x04, 0x17
        /*004a*/ 	.short	(.L_95 - .L_94)
.L_94:
        /*004c*/ 	.word	0x00000000
        /*0050*/ 	.short	0x0003
        /*0052*/ 	.short	0x0018
        /*0054*/ 	.byte	0x00, 0xf0, 0x11, 0x00


	//----- nvinfo : EIATTR_KPARAM_INFO
	.align		4
.L_95:
        /*0058*/ 	.byte	0x04, 0x17
        /*005a*/ 	.short	(.L_97 - .L_96)
.L_96:
        /*005c*/ 	.word	0x00000000
        /*0060*/ 	.short	0x0002
        /*0062*/ 	.short	0x0010
        /*0064*/ 	.byte	0x00, 0xf5, 0x21, 0x00


	//----- nvinfo : EIATTR_KPARAM_INFO
	.align		4
.L_97:
        /*0068*/ 	.byte	0x04, 0x17
        /*006a*/ 	.short	(.L_99 - .L_98)
.L_98:
        /*006c*/ 	.word	0x00000000
        /*0070*/ 	.short	0x0001
        /*0072*/ 	.short	0x0008
        /*0074*/ 	.byte	0x00, 0xf5, 0x21, 0x00


	//----- nvinfo : EIATTR_KPARAM_INFO
	.align		4
.L_99:
        /*0078*/ 	.byte	0x04, 0x17
        /*007a*/ 	.short	(.L_101 - .L_100)
.L_100:
        /*007c*/ 	.word	0x00000000
        /*0080*/ 	.short	0x0000
        /*0082*/ 	.short	0x0000
        /*0084*/ 	.byte	0x00, 0xf5, 0x21, 0x00


	//----- nvinfo : EIATTR_SPARSE_MMA_MASK
	.align		4
.L_101:
        /*0088*/ 	.byte	0x03, 0x50
        /*008a*/ 	.short	0x0000


	//----- nvinfo : EIATTR_MAXREG_COUNT
	.align		4
        /*008c*/ 	.byte	0x03, 0x1b
        /*008e*/ 	.short	0x00ff


	//----- nvinfo : EIATTR_MERCURY_ISA_VERSION
	.align		4
        /*0090*/ 	.byte	0x03, 0x5f
        /*0092*/ 	.short	0x0101


	//----- nvinfo : EIATTR_VRC_CTA_INIT_COUNT
	.align		4
        /*0094*/ 	.byte	0x02, 0x4a
	.zero		1
	.zero		1


	//----- nvinfo : EIATTR_EXIT_INSTR_OFFSETS
	.align		4
        /*0098*/ 	.byte	0x04, 0x1c
        /*009a*/ 	.short	(.L_103 - .L_102)


	//   ....[0]....
.L_102:
        /*009c*/ 	.word	0x00000120


	//   ....[1]....
        /*00a0*/ 	.word	0x000001d0


	//----- nvinfo : EIATTR_CBANK_PARAM_SIZE
	.align		4
.L_103:
        /*00a4*/ 	.byte	0x03, 0x19
        /*00a6*/ 	.short	0x002c


	//----- nvinfo : EIATTR_PARAM_CBANK
	.align		4
        /*00a8*/ 	.byte	0x04, 0x0a
        /*00aa*/ 	.short	(.L_105 - .L_104)
	.align		4
.L_104:
        /*00ac*/ 	.word	index@(.nv.constant0._Z18copy_blocks_kernelPKlP6__halfS2_iiiii)
        /*00b0*/ 	.short	0x0380
        /*00b2*/ 	.short	0x002c


	//----- nvinfo : EIATTR_SW_WAR
	.align		4
.L_105:
        /*00b4*/ 	.byte	0x04, 0x36
        /*00b6*/ 	.short	(.L_107 - .L_106)
.L_106:
        /*00b8*/ 	.word	0x00000008
.L_107:


//--------------------- .nv.callgraph             --------------------------
	.section	.nv.callgraph,"",@"SHT_CUDA_CALLGRAPH"
	.align	4
	.sectionentsize	8
	.align		4
        /*0000*/ 	.word	0x00000000
	.align		4
        /*0004*/ 	.word	0xffffffff
	.align		4
        /*0008*/ 	.word	0x00000000
	.align		4
        /*000c*/ 	.word	0xfffffffe
	.align		4
        /*0010*/ 	.word	0x00000000
	.align		4
        /*0014*/ 	.word	0xfffffffd
	.align		4
        /*0018*/ 	.word	0x00000000
	.align		4
        /*001c*/ 	.word	0xfffffffc


//--------------------- .text._Z24reshape_and_cache_kernelI6__halfLi128ELi16EEvPKT_S3_PS1_S4_PKiiiiii --------------------------
	.section	.text._Z24reshape_and_cache_kernelI6__halfLi128ELi16EEvPKT_S3_PS1_S4_PKiiiiii,"ax",@progbits
	.align	128
        .global         _Z24reshape_and_cache_kernelI6__halfLi128ELi16EEvPKT_S3_PS1_S4_PKiiiiii
        .type           _Z24reshape_and_cache_kernelI6__halfLi128ELi16EEvPKT_S3_PS1_S4_PKiiiiii,@function
        .size           _Z24reshape_and_cache_kernelI6__halfLi128ELi16EEvPKT_S3_PS1_S4_PKiiiiii,(.L_x_27 - _Z24reshape_and_cache_kernelI6__halfLi128ELi16EEvPKT_S3_PS1_S4_PKiiiiii)
        .other          _Z24reshape_and_cache_kernelI6__halfLi128ELi16EEvPKT_S3_PS1_S4_PKiiiiii,@"STO_CUDA_ENTRY STV_DEFAULT"
_Z24reshape_and_cache_kernelI6__halfLi128ELi16EEvPKT_S3_PS1_S4_PKiiiiii:
.text._Z24reshape_and_cache_kernelI6__halfLi128ELi16EEvPKT_S3_PS1_S4_PKiiiiii:
[----:B------:R-:W-:Y:S01]  /*0000*/  LDC R1, c[0x0][0x37c] ;  /* 0x0000df00ff017b82 */ /* 0x000fe20000000800 */
[----:B------:R-:W0:Y:S02]  /*0010*/  S2R R10, SR_TID.X ;  /* 0x00000000000a7919 */ /* 0x000e240000002100 */
[----:B0-----:R-:W-:-:S13]  /*0020*/  ISETP.GT.U32.AND P0, PT, R10, 0x7f, PT ;  /* 0x0000007f0a00780c */ /* 0x001fda0003f04070 */
[----:B------:R-:W-:Y:S05]  /*0030*/  @P0 EXIT ;  /* 0x000000000000094d */ /* 0x000fea0003800000 */
[----:B------:R-:W0:Y:S01]  /*0040*/  S2R R11, SR_CTAID.X ;  /* 0x00000000000b7919 */ /* 0x000e220000002500 */
[----:B------:R-:W0:Y:S01]  /*0050*/  LDC.64 R2, c[0x0][0x3a0] ;  /* 0x0000e800ff027b82 */ /* 0x000e220000000a00 */
[----:B------:R-:W1:Y:S01]  /*0060*/  LDCU.64 UR4, c[0x0][0x358] ;  /* 0x00006b00ff0477ac */ /* 0x000e620008000a00 */
[----:B------:R-:W2:Y:S01]  /*0070*/  S2R R13, SR_CTAID.Y ;  /* 0x00000000000d7919 */ /* 0x000ea20000002600 */
[----:B------:R-:W3:Y:S05]  /*0080*/  LDCU UR6, c[0x0][0x3ac] ;  /* 0x00007580ff0677ac */ /* 0x000eea0008000800 */
[----:B------:R-:W4:Y:S01]  /*0090*/  LDC.64 R6, c[0x0][0x380] ;  /* 0x0000e000ff067b82 */ /* 0x000f220000000a00 */
[----:B------:R-:W5:Y:S07]  /*00a0*/  LDCU.64 UR8, c[0x0][0x3b0] ;  /* 0x00007600ff0877ac */ /* 0x000f6e0008000a00 */
[----:B------:R-:W4:Y:S01]  /*00b0*/  LDC.64 R8, c[0x0][0x388] ;  /* 0x0000e200ff087b82 */ /* 0x000f220000000a00 */
[----:B0-----:R-:W-:-:S05]  /*00c0*/  IMAD.WIDE.U32 R2, R11, 0x4, R2 ;  /* 0x000000040b027825 */ /* 0x001fca00078e0002 */
[----:B-1----:R0:W4:Y:S01]  /*00d0*/  LDG.E.CONSTANT R0, desc[UR4][R2.64] ;  /* 0x0000000402007981 */ /* 0x002122000c1e9900 */
[----:B--2---:R-:W-:-:S05]  /*00e0*/  LEA R4, R13, R10, 0x7 ;  /* 0x0000000a0d047211 */ /* 0x004fca00078e38ff */
[C-C-:B---3--:R-:W-:Y:S01]  /*00f0*/  IMAD R5, R11.reuse, UR6, R4.reuse ;  /* 0x000000060b057c24 */ /* 0x148fe2000f8e0204 */
[----:B------:R-:W1:Y:S01]  /*0100*/  LDCU UR6, c[0x0][0x3b8] ;  /* 0x00007700ff0677ac */ /* 0x000e620008000800 */
[----:B-----5:R-:W-:Y:S02]  /*0110*/  IMAD R11, R11, UR8, R4 ;  /* 0x000000080b0b7c24 */ /* 0x020fe4000f8e0204 */
[----:B----4-:R-:W-:Y:S01]  /*0120*/  IMAD.WIDE R6, R5, 0x2, R6 ;  /* 0x0000000205067825 */ /* 0x010fe200078e0206 */
[----:B0-----:R-:W0:Y:S03]  /*0130*/  LDC.64 R2, c[0x0][0x398] ;  /* 0x0000e600ff027b82 */ /* 0x001e260000000a00 */
[----:B------:R-:W-:Y:S02]  /*0140*/  IMAD.WIDE R8, R11, 0x2, R8 ;  /* 0x000000020b087825 */ /* 0x000fe400078e0208 */
[----:B------:R-:W2:Y:S03]  /*0150*/  LDG.E.U16.CONSTANT R7, desc[UR4][R6.64] ;  /* 0x0000000406077981 */ /* 0x000ea6000c1e9500 */
[----:B------:R-:W3:Y:S01]  /*0160*/  LDC.64 R4, c[0x0][0x390] ;  /* 0x0000e400ff047b82 */ /* 0x000ee20000000a00 */
[----:B------:R-:W4:Y:S01]  /*0170*/  LDG.E.U16.CONSTANT R9, desc[UR4][R8.64] ;  /* 0x0000000408097981 */ /* 0x000f22000c1e9500 */
[----:B------:R-:W-:-:S05]  /*0180*/  SHF.L.U32 R10, R10, 0x4, RZ ;  /* 0x000000040a0a7819 */ /* 0x000fca00000006ff */
[----:B-1----:R-:W-:Y:S01]  /*0190*/  IMAD R10, R13, UR6, R10 ;  /* 0x000000060d0a7c24 */ /* 0x002fe2000f8e020a */
[----:B------:R-:W-:-:S04]  /*01a0*/  SHF.R.S32.HI R11, RZ, 0x1f, R0 ;  /* 0x0000001fff0b7819 */ /* 0x000fc80000011400 */
[----:B------:R-:W-:-:S04]  /*01b0*/  LEA.HI R11, R11, R0, RZ, 0x4 ;  /* 0x000000000b0b7211 */ /* 0x000fc800078f20ff */
[----:B------:R-:W-:Y:S02]  /*01c0*/  LOP3.LUT R13, R11, 0xfffffff0, RZ, 0xc0, !PT ;  /* 0xfffffff00b0d7812 */ /* 0x000fe400078ec0ff */
[----:B------:R-:W-:Y:S02]  /*01d0*/  SHF.R.S32.HI R11, RZ, 0x4, R11 ;  /* 0x00000004ff0b7819 */ /* 0x000fe4000001140b */
[----:B------:R-:W-:-:S05]  /*01e0*/  IADD3 R10, PT, PT, R10, R0, -R13 ;  /* 0x000000000a0a7210 */ /* 0x000fca0007ffe80d */
[----:B------:R-:W-:-:S04]  /*01f0*/  IMAD R11, R11, UR9, R10 ;  /* 0x000000090b0b7c24 */ /* 0x000fc8000f8e020a */
[----:B---3--:R-:W-:-:S04]  /*0200*/  IMAD.WIDE R4, R11, 0x2, R4 ;  /* 0x000000020b047825 */ /* 0x008fc800078e0204 */
[----:B0-----:R-:W-:Y:S01]  /*0210*/  IMAD.WIDE R2, R11, 0x2, R2 ;  /* 0x000000020b027825 */ /* 0x001fe200078e0202 */
[----:B--2---:R-:W-:Y:S04]  /*0220*/  STG.E.U16 desc[UR4][R4.64], R7 ;  /* 0x0000000704007986 */ /* 0x004fe8000c101504 */
[----:B----4-:R-:W-:Y:S01]  /*0230*/  STG.E.U16 desc[UR4][R2.64], R9 ;  /* 0x0000000902007986 */ /* 0x010fe2000c101504 */
[----:B------:R-:W-:Y:S05]  /*0240*/  EXIT ;  /* 0x000000000000794d */ /* 0x000fea0003800000 */
.L_x_0:
[----:B------:R-:W-:-:S00]  /*0250*/  BRA `(.L_x_0) ;  /* 0xfffffffc00fc7947 */ /* 0x000fc0000383ffff */
[----:B------:R-:W-:-:S00]  /*0260*/  NOP ;  /* 0x0000000000007918 */ /* 0x000fc00000000000 */
        /* <DEDUP_REMOVED lines=9> */
.L_x_27:


//--------------------- .text._Z25paged_attention_v1_kernelI6__halfLi128ELi16ELi256EEvPT_PKS1_S4_S4_PKiS6_fiiiii --------------------------
	.section	.text._Z25paged_attention_v1_kernelI6__halfLi128ELi16ELi256EEvPT_PKS1_S4_S4_PKiS6_fiiiii,"ax",@progbits
	.align	128
        .global         _Z25paged_attention_v1_kernelI6__halfLi128ELi16ELi256EEvPT_PKS1_S4_S4_PKiS6_fiiiii
        .type           _Z25paged_attention_v1_kernelI6__halfLi128ELi16ELi256EEvPT_PKS1_S4_S4_PKiS6_fiiiii,@function
        .size           _Z25paged_attention_v1_kernelI6__halfLi128ELi16ELi256EEvPT_PKS1_S4_S4_PKiS6_fiiiii,(.L_x_26 - _Z25paged_attention_v1_kernelI6__halfLi128ELi16ELi256EEvPT_PKS1_S4_S4_PKiS6_fiiiii)
        .other          _Z25paged_attention_v1_kernelI6__halfLi128ELi16ELi256EEvPT_PKS1_S4_S4_PKiS6_fiiiii,@"STO_CUDA_ENTRY STV_DEFAULT"
_Z25paged_attention_v1_kernelI6__halfLi128ELi16ELi256EEvPT_PKS1_S4_S4_PKiS6_fiiiii:
.text._Z25paged_attention_v1_kernelI6__halfLi128ELi16ELi256EEvPT_PKS1_S4_S4_PKiS6_fiiiii:
[----:B------:R-:W0:Y:S08]  /*0000*/  LDC R1, c[0x0][0x37c] ;  /* 0x0000df00ff017b82 */ /* 0x000e300000000800 */
[----:B------:R-:W1:Y:S01]  /*0010*/  LDC R5, c[0x0][0x3b4] ;  /* 0x0000ed00ff057b82 */ /* 0x000e620000000800 */
[----:B------:R-:W2:Y:S01]  /*0020*/  LDCU UR4, c[0x0][0x374] ;  /* 0x00006e80ff0477ac */ /* 0x000ea20008000800 */
[----:B0-----:R-:W-:Y:S01]  /*0030*/  VIADD R1, R1, 0xfffffff0 ;  /* 0xfffffff001017836 */ /* 0x001fe20000000000 */
[----:B------:R-:W-:Y:S01]  /*0040*/  MOV R6, 0x1d0 ;  /* 0x000001d000067802 */ /* 0x000fe20000000f00 */
[----:B------:R-:W0:Y:S04]  /*0050*/  LDCU.64 UR12, c[0x0][0x358] ;  /* 0x00006b00ff0c77ac */ /* 0x000e280008000a00 */
[----:B------:R-:W3:Y:S08]  /*0060*/  S2UR UR7, SR_CTAID.Y ;  /* 0x00000000000779c3 */ /* 0x000ef00000002600 */
[----:B------:R-:W4:Y:S01]  /*0070*/  S2UR UR14, SR_CTAID.X ;  /* 0x00000000000e79c3 */ /* 0x000f220000002500 */
[----:B-1----:R-:W1:Y:S01]  /*0080*/  I2F.U32.RP R0, R5 ;  /* 0x0000000500007306 */ /* 0x002e620000209000 */
[----:B------:R-:W-:-:S07]  /*0090*/  ISETP.NE.U32.AND P2, PT, R5, RZ, PT ;  /* 0x000000ff0500720c */ /* 0x000fce0003f45070 */
[----:B-1----:R-:W1:Y:S02]  /*00a0*/  MUFU.RCP R0, R0 ;  /* 0x0000000000007308 */ /* 0x002e640000001000 */
[----:B-1----:R-:W-:-:S06]  /*00b0*/  VIADD R2, R0, 0xffffffe ;  /* 0x0ffffffe00027836 */ /* 0x002fcc0000000000 */
[----:B------:R1:W5:Y:S02]  /*00c0*/  F2I.FTZ.U32.TRUNC.NTZ R3, R2 ;  /* 0x0000000200037305 */ /* 0x000364000021f000 */
[----:B-1----:R-:W-:Y:S02]  /*00d0*/  HFMA2 R2, -RZ, RZ, 0, 0 ;  /* 0x00000000ff027431 */ /* 0x002fe400000001ff */
[----:B-----5:R-:W-:-:S04]  /*00e0*/  IMAD.MOV R4, RZ, RZ, -R3 ;  /* 0x000000ffff047224 */ /* 0x020fc800078e0a03 */
[----:B------:R-:W-:-:S04]  /*00f0*/  IMAD R7, R4, R5, RZ ;  /* 0x0000000504077224 */ /* 0x000fc800078e02ff */
[----:B------:R-:W-:-:S06]  /*0100*/  IMAD.HI.U32 R3, R3, R7, R2 ;  /* 0x0000000703037227 */ /* 0x000fcc00078e0002 */
[----:B--2---:R-:W-:-:S04]  /*0110*/  IMAD.HI.U32 R3, R3, UR4, RZ ;  /* 0x0000000403037c27 */ /* 0x004fc8000f8e00ff */
[----:B------:R-:W-:-:S04]  /*0120*/  IMAD.MOV R4, RZ, RZ, -R3 ;  /* 0x000000ffff047224 */ /* 0x000fc800078e0a03 */
[----:B------:R-:W-:Y:S01]  /*0130*/  IMAD R0, R5, R4, UR4 ;  /* 0x0000000405007e24 */ /* 0x000fe2000f8e0204 */
[----:B---3--:R-:W-:-:S04]  /*0140*/  ULOP3.LUT UR4, UR7, 0xffff, URZ, 0xc0, !UPT ;  /* 0x0000ffff07047892 */ /* 0x008fc8000f8ec0ff */
[----:B------:R-:W-:-:S13]  /*0150*/  ISETP.GE.U32.AND P0, PT, R0, R5, PT ;  /* 0x000000050000720c */ /* 0x000fda0003f06070 */
[----:B------:R-:W-:Y:S02]  /*0160*/  @P0 IMAD.IADD R0, R0, 0x1, -R5 ;  /* 0x0000000100000824 */ /* 0x000fe400078e0a05 */
[----:B------:R-:W-:-:S03]  /*0170*/  @P0 VIADD R3, R3, 0x1 ;  /* 0x0000000103030836 */ /* 0x000fc60000000000 */
[----:B------:R-:W-:-:S13]  /*0180*/  ISETP.GE.U32.AND P1, PT, R0, R5, PT ;  /* 0x000000050000720c */ /* 0x000fda0003f26070 */
[----:B------:R-:W-:Y:S02]  /*0190*/  @P1 IADD3 R3, PT, PT, R3, 0x1, RZ ;  /* 0x0000000103031810 */ /* 0x000fe40007ffe0ff */
[----:B------:R-:W-:-:S04]  /*01a0*/  @!P2 LOP3.LUT R3, RZ, R5, RZ, 0x33, !PT ;  /* 0x00000005ff03a212 */ /* 0x000fc800078e33ff */
[----:B0---4-:R-:W-:-:S07]  /*01b0*/  LOP3.LUT R3, R3, 0xffff, RZ, 0xc0, !PT ;  /* 0x0000ffff03037812 */ /* 0x011fce00078ec0ff */
[----:B------:R-:W-:Y:S05]  /*01c0*/  CALL.REL.NOINC `($__internal_0_$__cuda_sm20_div_u16) ;  /* 0x0000001800ec7944 */ /* 0x000fea0003c00000 */
[----:B------:R-:W0:Y:S01]  /*01d0*/  S2R R2, SR_TID.X ;  /* 0x0000000000027919 */ /* 0x000e220000002100 */
[----:B------:R-:W1:Y:S01]  /*01e0*/  LDCU UR6, c[0x0][0x3bc] ;  /* 0x00007780ff0677ac */ /* 0x000e620008000800 */
[----:B------:R-:W2:Y:S01]  /*01f0*/  LDCU.64 UR4, c[0x0][0x3a8] ;  /* 0x00007500ff0477ac */ /* 0x000ea20008000a00 */
[----:B-1----:R-:W-:-:S04]  /*0200*/  UIMAD UR6, UR14, UR6, URZ ;  /* 0x000000060e0672a4 */ /* 0x002fc8000f8e02ff */
[----:B------:R-:W-:Y:S02]  /*0210*/  ULEA UR9, UP0, UR7, UR6, 0x7 ;  /* 0x0000000607097291 */ /* 0x000fe4000f8038ff */
[----:B--2---:R-:W-:Y:S02]  /*0220*/  UIMAD.WIDE.U32 UR4, UR14, 0x4, UR4 ;  /* 0x000000040e0478a5 */ /* 0x004fe4000f8e0004 */
[----:B------:R-:W-:-:S04]  /*0230*/  ULEA.HI.X.SX32 UR10, UR6, URZ, 0x1, UP0 ;  /* 0x000000ff060a7291 */ /* 0x000fc800080f0eff */
[----:B------:R-:W-:Y:S01]  /*0240*/  IMAD.U32 R6, RZ, RZ, UR4 ;  /* 0x00000004ff067e24 */ /* 0x000fe2000f8e00ff */
[----:B0-----:R-:W-:Y:S01]  /*0250*/  ISETP.GT.U32.AND P0, PT, R2, 0x7f, PT ;  /* 0x0000007f0200780c */ /* 0x001fe20003f04070 */
[----:B------:R-:W-:-:S05]  /*0260*/  IMAD.U32 R7, RZ, RZ, UR5 ;  /* 0x00000005ff077e24 */ /* 0x000fca000f8e00ff */
[----:B------:R-:W2:Y:S07]  /*0270*/  LDG.E.CONSTANT R6, desc[UR12][R6.64] ;  /* 0x0000000c06067981 */ /* 0x000eae000c1e9900 */
[----:B------:R-:W0:Y:S01]  /*0280*/  @!P0 LDC.64 R4, c[0x0][0x388] ;  /* 0x0000e200ff048b82 */ /* 0x000e220000000a00 */
[----:B------:R-:W-:-:S05]  /*0290*/  @!P0 IADD3 R0, P1, PT, R2, UR9, RZ ;  /* 0x0000000902008c10 */ /* 0x000fca000ff3e0ff */
[----:B------:R-:W-:Y:S01]  /*02a0*/  @!P0 IMAD.X R3, RZ, RZ, UR10, P1 ;  /* 0x0000000aff038e24 */ /* 0x000fe200088e06ff */
[----:B0-----:R-:W-:-:S04]  /*02b0*/  @!P0 LEA R4, P1, R0, R4, 0x1 ;  /* 0x0000000400048211 */ /* 0x001fc800078208ff */
[----:B------:R-:W-:-:S05]  /*02c0*/  @!P0 LEA.HI.X R5, R0, R5, R3, 0x1, P1 ;  /* 0x0000000500058211 */ /* 0x000fca00008f0c03 */
[----:B------:R-:W3:Y:S01]  /*02d0*/  @!P0 LDG.E.U16.CONSTANT R4, desc[UR12][R4.64] ;  /* 0x0000000c04048981 */ /* 0x000ee2000c1e9500 */
[----:B------:R-:W0:Y:S01]  /*02e0*/  S2UR UR5, SR_CgaCtaId ;  /* 0x00000000000579c3 */ /* 0x000e220000008800 */
[----:B------:R-:W-:Y:S02]  /*02f0*/  UMOV UR4, 0x400 ;  /* 0x0000040000047882 */ /* 0x000fe40000000000 */
[----:B------:R1:W-:Y:S01]  /*0300*/  STL.128 [R1], RZ ;  /* 0x000000ff01007387 */ /* 0x0003e20000100c00 */
[----:B0-----:R-:W-:-:S06]  /*0310*/  ULEA UR4, UR5, UR4, 0x18 ;  /* 0x0000000405047291 */ /* 0x001fcc000f8ec0ff */
[----:B------:R-:W-:Y:S02]  /*0320*/  LEA R3, R2, UR4, 0x2 ;  /* 0x0000000402037c11 */ /* 0x000fe4000f8e10ff */
[----:B------:R-:W-:Y:S02]  /*0330*/  MOV R0, RZ ;  /* 0x000000ff00007202 */ /* 0x000fe40000000f00 */
[----:B--2---:R-:W-:-:S13]  /*0340*/  R2UR UR11, R6 ;  /* 0x00000000060b72ca */ /* 0x004fda00000e0000 */
[----:B------:R-:W-:Y:S01]  /*0350*/  UISETP.GE.AND UP0, UPT, UR11, 0x1, UPT ;  /* 0x000000010b00788c */ /* 0x000fe2000bf06270 */
[----:B---3--:R-:W-:-:S05]  /*0360*/  @!P0 HADD2.F32 R8, -RZ, R4.H0_H0 ;  /* 0x20000004ff088230 */ /* 0x008fca0000004100 */
[----:B------:R1:W-:Y:S01]  /*0370*/  @!P0 STS [R3], R8 ;  /* 0x0000000803008388 */ /* 0x0003e20000000800 */
[----:B------:R-:W-:Y:S06]  /*0380*/  BAR.SYNC.DEFER_BLOCKING 0x0 ;  /* 0x0000000000007b1d */ /* 0x000fec0000010000 */
[----:B------:R-:W-:Y:S05]  /*0390*/  BRA.U !UP0, `(.L_x_1) ;  /* 0x00000019081c7547 */ /* 0x000fea000b800000 */
[----:B------:R-:W0:Y:S01]  /*03a0*/  LDCU UR6, c[0x0][0x3c4] ;  /* 0x00007880ff0677ac */ /* 0x000e220008000800 */
[--C-:B------:R-:W-:Y:S01]  /*03b0*/  SHF.R.U32.HI R4, RZ, 0x8, R2.reuse ;  /* 0x00000008ff047819 */ /* 0x100fe20000011602 */
[----:B------:R-:W-:Y:S01]  /*03c0*/  IMAD.MOV.U32 R0, RZ, RZ, RZ ;  /* 0x000000ffff007224 */ /* 0x000fe200078e00ff */
[----:B------:R-:W-:Y:S01]  /*03d0*/  SHF.R.U32.HI R13, RZ, 0x5, R2 ;  /* 0x00000005ff0d7819 */ /* 0x000fe20000011602 */
[----:B------:R-:W-:Y:S01]  /*03e0*/  UIADD3 UR4, UPT, UPT, UR11, 0xf, URZ ;  /* 0x0000000f0b047890 */ /* 0x000fe2000fffe0ff */
[----:B------:R-:W-:Y:S01]  /*03f0*/  LOP3.LUT R12, R12, 0xffff, RZ, 0xc0, !PT ;  /* 0x0000ffff0c0c7812 */ /* 0x000fe200078ec0ff */
[----:B------:R-:W-:Y:S02]  /*0400*/  IMAD.MOV R4, RZ, RZ, -R4 ;  /* 0x000000ffff047224 */ /* 0x000fe400078e0a04 */
[----:B------:R-:W-:Y:S01]  /*0410*/  USHF.R.S32.HI UR5, URZ, 0x1f, UR4 ;  /* 0x0000001fff057899 */ /* 0x000fe20008011404 */
[C---:B------:R-:W-:Y:S01]  /*0420*/  IMAD R16, R13.reuse, 0x10, R2 ;  /* 0x000000100d107824 */ /* 0x040fe200078e0202 */
[----:B------:R-:W-:-:S02]  /*0430*/  IADD3 R13, PT, PT, R13, 0x10, RZ ;  /* 0x000000100d0d7810 */ /* 0x000fc40007ffe0ff */
[----:B------:R-:W-:Y:S01]  /*0440*/  ULEA.HI UR5, UR5, UR4, URZ, 0x4 ;  /* 0x0000000405057291 */ /* 0x000fe2000f8f20ff */
[----:B------:R-:W-:Y:S01]  /*0450*/  VIADD R15, R16, 0x80 ;  /* 0x00000080100f7836 */ /* 0x000fe20000000000 */
[----:B------:R-:W-:Y:S01]  /*0460*/  LOP3.LUT R14, R4, 0x3, RZ, 0xc0, !PT ;  /* 0x00000003040e7812 */ /* 0x000fe200078ec0ff */
[----:B------:R-:W-:Y:S01]  /*0470*/  VIADD R16, R16, 0x100 ;  /* 0x0000010010107836 */ /* 0x000fe20000000000 */
[----:B------:R-:W-:Y:S01]  /*0480*/  USHF.R.S32.HI UR5, URZ, 0x4, UR5 ;  /* 0x00000004ff057899 */ /* 0x000fe20008011405 */
[----:B0-----:R-:W-:Y:S01]  /*0490*/  IMAD R12, R12, UR6, RZ ;  /* 0x000000060c0c7c24 */ /* 0x001fe2000f8e02ff */
[----:B------:R-:W-:Y:S02]  /*04a0*/  UMOV UR4, URZ ;  /* 0x000000ff00047c82 */ /* 0x000fe40008000000 */
[----:B------:R-:W-:-:S04]  /*04b0*/  UISETP.LT.AND UP0, UPT, UR5, 0x1, UPT ;  /* 0x000000010500788c */ /* 0x000fc8000bf01270 */
[----:B------:R-:W-:-:S12]  /*04c0*/  USEL UR5, UR5, 0x1, !UP0 ;  /* 0x0000000105057887 */ /* 0x000fd8000c000000 */
.L_x_10:
[----:B------:R-:W0:Y:S01]  /*04d0*/  LDCU UR8, c[0x0][0x3b8] ;  /* 0x00007700ff0877ac */ /* 0x000e220008000800 */
[----:B--2---:R-:W2:Y:S01]  /*04e0*/  LDCU.64 UR6, c[0x0][0x3a0] ;  /* 0x00007400ff0677ac */ /* 0x004ea20008000a00 */
[----:B0-----:R-:W-:-:S04]  /*04f0*/  UIMAD UR8, UR14, UR8, UR4 ;  /* 0x000000080e0872a4 */ /* 0x001fc8000f8e0204 */
[----:B--2---:R-:W-:-:S06]  /*0500*/  UIMAD.WIDE UR6, UR8, 0x4, UR6 ;  /* 0x00000004080678a5 */ /* 0x004fcc000f8e0206 */
[----:B------:R-:W-:Y:S01]  /*0510*/  IMAD.U32 R4, RZ, RZ, UR6 ;  /* 0x00000006ff047e24 */ /* 0x000fe2000f8e00ff */
[----:B------:R-:W-:Y:S01]  /*0520*/  MOV R5, UR7 ;  /* 0x0000000700057c02 */ /* 0x000fe20008000f00 */
[----:B------:R-:W-:-:S03]  /*0530*/  UIMAD UR6, UR4, -0x10, UR11 ;  /* 0xfffffff0040678a4 */ /* 0x000fc6000f8e020b */
[----:B------:R-:W0:Y:S01]  /*0540*/  LDCU UR7, c[0x0][0x3c0] ;  /* 0x00007800ff0777ac */ /* 0x000e220008000800 */
[----:B------:R-:W0:Y:S01]  /*0550*/  LDG.E.CONSTANT R4, desc[UR12][R4.64] ;  /* 0x0000000c04047981 */ /* 0x000e22000c1e9900 */
[----:B------:R-:W-:Y:S01]  /*0560*/  SHF.R.S32.HI R18, RZ, 0x1f, R12 ;  /* 0x0000001fff127819 */ /* 0x000fe2000001140c */
[----:B------:R-:W-:Y:S01]  /*0570*/  BSSY.RECONVERGENT B0, `(.L_x_2) ;  /* 0x0000051000007945 */ /* 0x000fe20003800200 */
[----:B------:R-:W-:Y:S01]  /*0580*/  UISETP.LT.AND UP0, UPT, UR6, 0x10, UPT ;  /* 0x000000100600788c */ /* 0x000fe2000bf01270 */
[----:B------:R-:W-:-:S03]  /*0590*/  IMAD.MOV.U32 R6, RZ, RZ, -0x800000 ;  /* 0xff800000ff067424 */ /* 0x000fc600078e00ff */
[----:B------:R-:W-:-:S06]  /*05a0*/  USEL UR6, UR6, 0x10, UP0 ;  /* 0x0000001006067887 */ /* 0x000fcc0008000000 */
[----:B------:R-:W-:Y:S01]  /*05b0*/  ISETP.GE.AND P0, PT, R2, UR6, PT ;  /* 0x0000000602007c0c */ /* 0x000fe2000bf06270 */
[----:B0-----:R-:W-:-:S05]  /*05c0*/  IMAD R7, R4, UR7, RZ ;  /* 0x0000000704077c24 */ /* 0x001fca000f8e02ff */
[----:B------:R-:W-:-:S04]  /*05d0*/  IADD3 R17, P1, PT, R12, R7, RZ ;  /* 0x000000070c117210 */ /* 0x000fc80007f3e0ff */
[----:B------:R-:W-:-:S03]  /*05e0*/  LEA.HI.X.SX32 R18, R7, R18, 0x1, P1 ;  /* 0x0000001207127211 */ /* 0x000fc600008f0eff */
[----:B---3--:R-:W-:Y:S06]  /*05f0*/  @P0 BRA `(.L_x_3) ;  /* 0x0000000400200947 */ /* 0x008fec0003800000 */
[----:B------:R-:W0:Y:S01]  /*0600*/  S2UR UR7, SR_CgaCtaId ;  /* 0x00000000000779c3 */ /* 0x000e220000008800 */
[----:B------:R-:W-:Y:S01]  /*0610*/  UMOV UR6, 0x400 ;  /* 0x0000040000067882 */ /* 0x000fe20000000000 */
[----:B------:R-:W-:Y:S01]  /*0620*/  IMAD.MOV.U32 R11, RZ, RZ, RZ ;  /* 0x000000ffff0b7224 */ /* 0x000fe200078e00ff */
[----:B------:R-:W2:Y:S01]  /*0630*/  LDCU.64 UR16, c[0x0][0x390] ;  /* 0x00007200ff1077ac */ /* 0x000ea20008000a00 */
[----:B------:R-:W-:Y:S01]  /*0640*/  IMAD.MOV.U32 R19, RZ, RZ, RZ ;  /* 0x000000ffff137224 */ /* 0x000fe200078e00ff */
[----:B0-----:R-:W-:-:S03]  /*0650*/  ULEA UR6, UR7, UR6, 0x18 ;  /* 0x0000000607067291 */ /* 0x001fc6000f8ec0ff */
[----:B------:R-:W-:Y:S01]  /*0660*/  UMOV UR7, 0x20 ;  /* 0x0000002000077882 */ /* 0x000fe20000000000 */
[----:B--2---:R-:W-:-:S12]  /*0670*/  UIADD3 UR6, UPT, UPT, UR6, 0x20, URZ ;  /* 0x0000002006067890 */ /* 0x004fd8000fffe0ff */
.L_x_4:
[----:B------:R-:W-:-:S04]  /*0680*/  LEA R4, R19, R2, 0x4 ;  /* 0x0000000213047211 */ /* 0x000fc800078e20ff */
[----:B------:R-:W-:-:S05]  /*0690*/  IADD3 R4, P1, PT, R4, R17, RZ ;  /* 0x0000001104047210 */ /* 0x000fca0007f3e0ff */
[----:B------:R-:W-:Y:S01]  /*06a0*/  IMAD.X R5, RZ, RZ, R18, P1 ;  /* 0x000000ffff057224 */ /* 0x000fe200008e0612 */
[----:B------:R-:W-:-:S04]  /*06b0*/  LEA R26, P1, R4, UR16, 0x1 ;  /* 0x00000010041a7c11 */ /* 0x000fc8000f8208ff */
[----:B------:R-:W-:Y:S02]  /*06c0*/  LEA.HI.X R27, R4, UR17, R5, 0x1, P1 ;  /* 0x00000011041b7c11 */ /* 0x000fe400088f0c05 */
[----:B------:R-:W0:Y:S04]  /*06d0*/  LDS.128 R4, [UR6+-0x20] ;  /* 0xffffe006ff047984 */ /* 0x000e280008000c00 */
[----:B-1----:R-:W2:Y:S04]  /*06e0*/  LDG.E.U16.CONSTANT R8, desc[UR12][R26.64] ;  /* 0x0000000c1a087981 */ /* 0x002ea8000c1e9500 */
[----:B------:R-:W3:Y:S04]  /*06f0*/  LDG.E.U16.CONSTANT R23, desc[UR12][R26.64+0x20] ;  /* 0x0000200c1a177981 */ /* 0x000ee8000c1e9500 */
[----:B------:R-:W4:Y:S04]  /*0700*/  LDG.E.U16.CONSTANT R9, desc[UR12][R26.64+0x40] ;  /* 0x0000400c1a097981 */ /* 0x000f28000c1e9500 */
[----:B------:R-:W5:Y:S04]  /*0710*/  LDG.E.U16.CONSTANT R10, desc[UR12][R26.64+0x60] ;  /* 0x0000600c1a0a7981 */ /* 0x000f68000c1e9500 */
[----:B------:R-:W5:Y:S04]  /*0720*/  LDG.E.U16.CONSTANT R20, desc[UR12][R26.64+0x80] ;  /* 0x0000800c1a147981 */ /* 0x000f68000c1e9500 */
[----:B------:R-:W5:Y:S04]  /*0730*/  LDG.E.U16.CONSTANT R21, desc[UR12][R26.64+0xa0] ;  /* 0x0000a00c1a157981 */ /* 0x000f68000c1e9500 */
[----:B------:R-:W5:Y:S04]  /*0740*/  LDG.E.U16.CONSTANT R24, desc[UR12][R26.64+0x1c0] ;  /* 0x0001c00c1a187981 */ /* 0x000f68000c1e9500 */
[----:B------:R-:W5:Y:S01]  /*0750*/  LDG.E.U16.CONSTANT R25, desc[UR12][R26.64+0x1e0] ;  /* 0x0001e00c1a197981 */ /* 0x000f62000c1e9500 */
[----:B--2---:R-:W-:-:S03]  /*0760*/  HADD2.F32 R22, -RZ, R8.H0_H0 ;  /* 0x20000008ff167230 */ /* 0x004fc60000004100 */
[----:B------:R-:W2:Y:S02]  /*0770*/  LDG.E.U16.CONSTANT R8, desc[UR12][R26.64+0xc0] ;  /* 0x0000c00c1a087981 */ /* 0x000ea4000c1e9500 */
[----:B0-----:R-:W-:Y:S02]  /*0780*/  FFMA R4, R22, R4, R11 ;  /* 0x0000000416047223 */ /* 0x001fe4000000000b */
[----:B------:R-:W2:Y:S01]  /*0790*/  LDG.E.U16.CONSTANT R11, desc[UR12][R26.64+0xe0] ;  /* 0x0000e00c1a0b7981 */ /* 0x000ea2000c1e9500 */
[----:B---3--:R-:W-:Y:S02]  /*07a0*/  HADD2.F32 R23, -RZ, R23.H0_H0 ;  /* 0x20000017ff177230 */ /* 0x008fe40000004100 */
[----:B----4-:R-:W-:Y:S02]  /*07b0*/  HADD2.F32 R9, -RZ, R9.H0_H0 ;  /* 0x20000009ff097230 */ /* 0x010fe40000004100 */
[----:B-----5:R-:W-:Y:S02]  /*07c0*/  HADD2.F32 R10, -RZ, R10.H0_H0 ;  /* 0x2000000aff0a7230 */ /* 0x020fe40000004100 */
[----:B------:R-:W-:-:S04]  /*07d0*/  FFMA R5, R5, R23, R4 ;  /* 0x0000001705057223 */ /* 0x000fc80000000004 */
[----:B------:R-:W-:Y:S02]  /*07e0*/  FFMA R6, R6, R9, R5 ;  /* 0x0000000906067223 */ /* 0x000fe40000000005 */
[----:B------:R-:W3:Y:S02]  /*07f0*/  LDG.E.U16.CONSTANT R9, desc[UR12][R26.64+0x100] ;  /* 0x0001000c1a097981 */ /* 0x000ee4000c1e9500 */
[----:B------:R-:W-:Y:S02]  /*0800*/  FFMA R23, R7, R10, R6 ;  /* 0x0000000a07177223 */ /* 0x000fe40000000006 */
[----:B------:R-:W0:Y:S04]  /*0810*/  LDS.128 R4, [UR6+-0x10] ;  /* 0xfffff006ff047984 */ /* 0x000e280008000c00 */
[----:B------:R-:W4:Y:S01]  /*0820*/  LDG.E.U16.CONSTANT R10, desc[UR12][R26.64+0x120] ;  /* 0x0001200c1a0a7981 */ /* 0x000f22000c1e9500 */
[----:B------:R-:W-:-:S03]  /*0830*/  HADD2.F32 R22, -RZ, R20.H0_H0 ;  /* 0x20000014ff167230 */ /* 0x000fc60000004100 */
[----:B------:R-:W5:Y:S02]  /*0840*/  LDG.E.U16.CONSTANT R20, desc[UR12][R26.64+0x140] ;  /* 0x0001400c1a147981 */ /* 0x000f64000c1e9500 */
[----:B0-----:R-:W-:Y:S01]  /*0850*/  FFMA R4, R22, R4, R23 ;  /* 0x0000000416047223 */ /* 0x001fe20000000017 */
[----:B------:R-:W-:Y:S01]  /*0860*/  HADD2.F32 R22, -RZ, R21.H0_H0 ;  /* 0x20000015ff167230 */ /* 0x000fe20000004100 */
[----:B------:R-:W5:Y:S04]  /*0870*/  LDG.E.U16.CONSTANT R23, desc[UR12][R26.64+0x1a0] ;  /* 0x0001a00c1a177981 */ /* 0x000f68000c1e9500 */
[----:B------:R-:W5:Y:S01]  /*0880*/  LDG.E.U16.CONSTANT R21, desc[UR12][R26.64+0x160] ;  /* 0x0001600c1a157981 */ /* 0x000f62000c1e9500 */
[----:B------:R-:W-:-:S03]  /*0890*/  FFMA R5, R5, R22, R4 ;  /* 0x0000001605057223 */ /* 0x000fc60000000004 */
[----:B------:R-:W5:Y:S01]  /*08a0*/  LDG.E.U16.CONSTANT R22, desc[UR12][R26.64+0x180] ;  /* 0x0001800c1a167981 */ /* 0x000f62000c1e9500 */
[----:B------:R-:W-:Y:S01]  /*08b0*/  UIADD3 UR7, UPT, UPT, UR7, 0x40, URZ ;  /* 0x0000004007077890 */ /* 0x000fe2000fffe0ff */
[----:B------:R-:W-:-:S03]  /*08c0*/  HADD2.F32 R24, -RZ, R24.H0_H0 ;  /* 0x20000018ff187230 */ /* 0x000fc60000004100 */
[----:B------:R-:W-:Y:S01]  /*08d0*/  UISETP.NE.AND UP0, UPT, UR7, 0x220, UPT ;  /* 0x000002200700788c */ /* 0x000fe2000bf05270 */
[----:B------:R-:W-:Y:S02]  /*08e0*/  HADD2.F32 R25, -RZ, R25.H0_H0 ;  /* 0x20000019ff197230 */ /* 0x000fe40000004100 */
[----:B------:R-:W-:Y:S02]  /*08f0*/  VIADD R19, R19, 0x10 ;  /* 0x0000001013137836 */ /* 0x000fe40000000000 */
[----:B--2---:R-:W-:-:S05]  /*0900*/  HADD2.F32 R8, -RZ, R8.H0_H0 ;  /* 0x20000008ff087230 */ /* 0x004fca0000004100 */
[----:B------:R-:W-:Y:S01]  /*0910*/  FFMA R6, R6, R8, R5 ;  /* 0x0000000806067223 */ /* 0x000fe20000000005 */
[----:B------:R-:W-:-:S05]  /*0920*/  HADD2.F32 R11, -RZ, R11.H0_H0 ;  /* 0x2000000bff0b7230 */ /* 0x000fca0000004100 */
[----:B------:R-:W-:Y:S02]  /*0930*/  FFMA R11, R7, R11, R6 ;  /* 0x0000000b070b7223 */ /* 0x000fe40000000006 */
[----:B------:R-:W0:Y:S01]  /*0940*/  LDS.128 R4, [UR6] ;  /* 0x00000006ff047984 */ /* 0x000e220008000c00 */
[----:B---3--:R-:W-:Y:S02]  /*0950*/  HADD2.F32 R8, -RZ, R9.H0_H0 ;  /* 0x20000009ff087230 */ /* 0x008fe40000004100 */
[----:B----4-:R-:W-:-:S03]  /*0960*/  HADD2.F32 R10, -RZ, R10.H0_H0 ;  /* 0x2000000aff0a7230 */ /* 0x010fc60000004100 */
[----:B0-----:R-:W-:-:S04]  /*0970*/  FFMA R4, R8, R4, R11 ;  /* 0x0000000408047223 */ /* 0x001fc8000000000b */
[----:B------:R-:W-:Y:S02]  /*0980*/  FFMA R5, R5, R10, R4 ;  /* 0x0000000a05057223 */ /* 0x000fe40000000004 */
[----:B------:R-:W0:Y:S01]  /*0990*/  LDS.128 R8, [UR6+0x10] ;  /* 0x00001006ff087984 */ /* 0x000e220008000c00 */
[----:B-----5:R-:W-:-:S05]  /*09a0*/  HADD2.F32 R20, -RZ, R20.H0_H0 ;  /* 0x20000014ff147230 */ /* 0x020fca0000004100 */
[----:B------:R-:W-:Y:S01]  /*09b0*/  FFMA R6, R6, R20, R5 ;  /* 0x0000001406067223 */ /* 0x000fe20000000005 */
[----:B------:R-:W-:Y:S02]  /*09c0*/  HADD2.F32 R21, -RZ, R21.H0_H0 ;  /* 0x20000015ff157230 */ /* 0x000fe40000004100 */
[----:B------:R-:W-:-:S03]  /*09d0*/  HADD2.F32 R22, -RZ, R22.H0_H0 ;  /* 0x20000016ff167230 */ /* 0x000fc60000004100 */
[----:B------:R-:W-:Y:S01]  /*09e0*/  FFMA R7, R7, R21, R6 ;  /* 0x0000001507077223 */ /* 0x000fe20000000006 */
[----:B------:R-:W-:Y:S01]  /*09f0*/  HADD2.F32 R23, -RZ, R23.H0_H0 ;  /* 0x20000017ff177230 */ /* 0x000fe20000004100 */
[----:B------:R-:W-:Y:S02]  /*0a00*/  UIADD3 UR6, UPT, UPT, UR6, 0x40, URZ ;  /* 0x0000004006067890 */ /* 0x000fe4000fffe0ff */
[----:B0-----:R-:W-:-:S04]  /*0a10*/  FFMA R8, R22, R8, R7 ;  /* 0x0000000816087223 */ /* 0x001fc80000000007 */
[----:B------:R-:W-:-:S04]  /*0a20*/  FFMA R9, R9, R23, R8 ;  /* 0x0000001709097223 */ /* 0x000fc80000000008 */
[----:B------:R-:W-:-:S04]  /*0a30*/  FFMA R10, R10, R24, R9 ;  /* 0x000000180a0a7223 */ /* 0x000fc80000000009 */
[----:B------:R-:W-:Y:S01]  /*0a40*/  FFMA R11, R11, R25, R10 ;  /* 0x000000190b0b7223 */ /* 0x000fe2000000000a */
[----:B------:R-:W-:Y:S06]  /*0a50*/  BRA.U UP0, `(.L_x_4) ;  /* 0xfffffffd00087547 */ /* 0x000fec000b83ffff */
[----:B------:R-:W0:Y:S02]  /*0a60*/  LDCU UR6, c[0x0][0x3b0] ;  /* 0x00007600ff0677ac */ /* 0x000e240008000800 */
[----:B0-----:R-:W-:-:S07]  /*0a70*/  FMUL R6, R11, UR6 ;  /* 0x000000060b067c20 */ /* 0x001fce0008400000 */
.L_x_3:
[----:B------:R-:W-:Y:S05]  /*0a80*/  BSYNC.RECONVERGENT B0 ;  /* 0x0000000000007941 */ /* 0x000fea0003800200 */
.L_x_2:
[----:B------:R-:W-:Y:S01]  /*0a90*/  LOP3.LUT P1, RZ, R2, 0x1f, RZ, 0xc0, !PT ;  /* 0x0000001f02ff7812 */ /* 0x000fe2000782c0ff */
[----:B------:R0:W-:Y:S01]  /*0aa0*/  STS [R3+0x200], R6 ;  /* 0x0002000603007388 */ /* 0x0001e20000000800 */
[----:B------:R-:W-:Y:S11]  /*0ab0*/  BAR.SYNC.DEFER_BLOCKING 0x0 ;  /* 0x0000000000007b1d */ /* 0x000ff60000010000 */
[----:B0-----:R-:W-:Y:S05]  /*0ac0*/  @!P1 BRA `(.L_x_5) ;  /* 0x0000001000a89947 */ /* 0x001fea0003800000 */
[----:B------:R-:W-:Y:S05]  /*0ad0*/  WARPSYNC.ALL ;  /* 0x0000000000007948 */ /* 0x000fea0003800000 */
[----:B------:R-:W-:Y:S06]  /*0ae0*/  BAR.SYNC.DEFER_BLOCKING 0x0 ;  /* 0x0000000000007b1d */ /* 0x000fec0000010000 */
[----:B------:R-:W-:Y:S04]  /*0af0*/  BSSY.RECONVERGENT B0, `(.L_x_6) ;  /* 0x000010d000007945 */ /* 0x000fe80003800200 */
[----:B------:R-:W-:Y:S05]  /*0b00*/  @P0 BRA `(.L_x_7) ;  /* 0x00000010002c0947 */ /* 0x000fea0003800000 */
[----:B------:R-:W-:Y:S02]  /*0b10*/  HFMA2 R7, -RZ, RZ, 3.7421875, 0 ;  /* 0x437c0000ff077431 */ /* 0x000fe400000001ff */
[----:B------:R-:W-:Y:S02]  /*0b20*/  IMAD.MOV.U32 R5, RZ, RZ, 0x3bbb989d ;  /* 0x3bbb989dff057424 */ /* 0x000fe400078e00ff */
[----:B------:R-:W-:Y:S01]  /*0b30*/  FADD R6, R6, +INF ;  /* 0x7f80000006067421 */ /* 0x000fe20000000000 */
[----:B------:R-:W-:Y:S01]  /*0b40*/  ISETP.NE.AND P0, PT, R14, RZ, PT ;  /* 0x000000ff0e00720c */ /* 0x000fe20003f05270 */
[----:B------:R-:W-:Y:S02]  /*0b50*/  BSSY.RECONVERGENT B1, `(.L_x_8) ;  /* 0x0000039000017945 */ /* 0x000fe40003800200 */
[----:B------:R-:W-:-:S04]  /*0b60*/  FFMA.SAT R4, R6, R5, 0.5 ;  /* 0x3f00000006047423 */ /* 0x000fc80000002005 */
[----:B------:R-:W-:-:S04]  /*0b70*/  FFMA.RM R4, R4, R7, 12582913 ;  /* 0x4b40000104047423 */ /* 0x000fc80000004007 */
[C---:B------:R-:W-:Y:S01]  /*0b80*/  FADD R5, R4.reuse, -12583039 ;  /* 0xcb40007f04057421 */ /* 0x040fe20000000000 */
[----:B------:R-:W-:-:S03]  /*0b90*/  IMAD.SHL.U32 R19, R4, 0x800000, RZ ;  /* 0x0080000004137824 */ /* 0x000fc600078e00ff */
[----:B------:R-:W-:-:S04]  /*0ba0*/  FFMA R5, R6, 1.4426950216293334961, -R5 ;  /* 0x3fb8aa3b06057823 */ /* 0x000fc80000000805 */
[----:B-1----:R-:W-:Y:S01]  /*0bb0*/  FFMA R8, R6, 1.925963033500011079e-08, R5 ;  /* 0x32a5706006087823 */ /* 0x002fe20000000005 */
[----:B------:R-:W-:Y:S01]  /*0bc0*/  SHF.R.U32.HI R5, RZ, 0x5, R2 ;  /* 0x00000005ff057819 */ /* 0x000fe20000011602 */
[----:B------:R-:W0:Y:S04]  /*0bd0*/  LDC.64 R6, c[0x0][0x398] ;  /* 0x0000e600ff067b82 */ /* 0x000e280000000a00 */
[----:B------:R-:W1:Y:S02]  /*0be0*/  MUFU.EX2 R8, R8 ;  /* 0x0000000800087308 */ /* 0x000e640000000800 */
[----:B-1----:R-:W-:Y:S01]  /*0bf0*/  FMUL R19, R19, R8 ;  /* 0x0000000813137220 */ /* 0x002fe20000400000 */
[----:B------:R-:W-:Y:S06]  /*0c00*/  @!P0 BRA `(.L_x_9) ;  /* 0x0000000000b48947 */ /* 0x000fec0003800000 */
[----:B------:R-:W1:Y:S01]  /*0c10*/  LDC.64 R8, c[0x0][0x398] ;  /* 0x0000e600ff087b82 */ /* 0x000e620000000a00 */
[--C-:B------:R-:W-:Y:S02]  /*0c20*/  SHF.R.U32.HI R4, RZ, 0x1, R2.reuse ;  /* 0x00000001ff047819 */ /* 0x100fe40000011602 */
[----:B------:R-:W-:Y:S02]  /*0c30*/  SHF.R.U32.HI R20, RZ, 0x8, R2 ;  /* 0x00000008ff147819 */ /* 0x000fe40000011602 */
[----:B------:R-:W-:Y:S02]  /*0c40*/  LOP3.LUT R5, R4, 0x1f0, RZ, 0xc0, !PT ;  /* 0x000001f004057812 */ /* 0x000fe400078ec0ff */
[----:B------:R-:W-:-:S03]  /*0c50*/  LEA R21, R20, R1, 0x2 ;  /* 0x0000000114157211 */ /* 0x000fc600078e10ff */
[----:B------:R-:W-:Y:S02]  /*0c60*/  IMAD.IADD R4, R5, 0x1, R2 ;  /* 0x0000000105047824 */ /* 0x000fe400078e0202 */
[----:B------:R-:W2:Y:S03]  /*0c70*/  LDL R20, [R21] ;  /* 0x0000000015147983 */ /* 0x000ea60000100800 */
[----:B------:R-:W-:-:S05]  /*0c80*/  IADD3 R4, P0, PT, R4, R17, RZ ;  /* 0x0000001104047210 */ /* 0x000fca0007f1e0ff */
[----:B------:R-:W-:Y:S01]  /*0c90*/  IMAD.X R5, RZ, RZ, R18, P0 ;  /* 0x000000ffff057224 */ /* 0x000fe200000e0612 */
[----:B-1----:R-:W-:-:S04]  /*0ca0*/  LEA R10, P0, R4, R8, 0x1 ;  /* 0x00000008040a7211 */ /* 0x002fc800078008ff */
[----:B------:R-:W-:-:S05]  /*0cb0*/  LEA.HI.X R11, R4, R9, R5, 0x1, P0 ;  /* 0x00000009040b7211 */ /* 0x000fca00000f0c05 */
[----:B------:R-:W3:Y:S01]  /*0cc0*/  LDG.E.U16.CONSTANT R10, desc[UR12][R10.64] ;  /* 0x0000000c0a0a7981 */ /* 0x000ee2000c1e9500 */
[----:B------:R-:W-:Y:S02]  /*0cd0*/  ISETP.NE.AND P0, PT, R14, 0x1, PT ;  /* 0x000000010e00780c */ /* 0x000fe40003f05270 */
[----:B------:R-:W-:-:S05]  /*0ce0*/  SHF.R.U32.HI R5, RZ, 0x5, R2 ;  /* 0x00000005ff057819 */ /* 0x000fca0000011602 */
[----:B------:R-:W-:-:S04]  /*0cf0*/  VIADD R22, R5, 0x8 ;  /* 0x0000000805167836 */ /* 0x000fc80000000000 */
[----:B------:R-:W-:Y:S02]  /*0d00*/  IMAD.MOV.U32 R5, RZ, RZ, R22 ;  /* 0x000000ffff057224 */ /* 0x000fe400078e0016 */
[----:B---3--:R-:W-:-:S05]  /*0d10*/  HADD2.F32 R4, -RZ, R10.H0_H0 ;  /* 0x2000000aff047230 */ /* 0x008fca0000004100 */
[----:B--2---:R-:W-:-:S05]  /*0d20*/  FFMA R4, R19, R4, R20 ;  /* 0x0000000413047223 */ /* 0x004fca0000000014 */
[----:B------:R1:W-:Y:S01]  /*0d30*/  STL [R21], R4 ;  /* 0x0000000415007387 */ /* 0x0003e20000100800 */
[----:B------:R-:W-:Y:S05]  /*0d40*/  @!P0 BRA `(.L_x_9) ;  /* 0x0000000000648947 */ /* 0x000fea0003800000 */
[----:B------:R-:W-:Y:S02]  /*0d50*/  IADD3 R5, P0, PT, R15, R17, RZ ;  /* 0x000000110f057210 */ /* 0x000fe40007f1e0ff */
[----:B------:R-:W-:Y:S02]  /*0d60*/  SHF.R.U32.HI R10, RZ, 0x3, R22 ;  /* 0x00000003ff0a7819 */ /* 0x000fe40000011616 */
[----:B------:R-:W-:Y:S02]  /*0d70*/  IADD3.X R20, PT, PT, RZ, R18, RZ, P0, !PT ;  /* 0x00000012ff147210 */ /* 0x000fe400007fe4ff */
[----:B-1----:R-:W-:Y:S01]  /*0d80*/  LEA R4, P0, R5, R8, 0x1 ;  /* 0x0000000805047211 */ /* 0x002fe200078008ff */
[----:B------:R-:W-:-:S03]  /*0d90*/  IMAD R10, R10, 0x4, R1 ;  /* 0x000000040a0a7824 */ /* 0x000fc600078e0201 */
[----:B------:R-:W-:Y:S02]  /*0da0*/  LEA.HI.X R5, R5, R9, R20, 0x1, P0 ;  /* 0x0000000905057211 */ /* 0x000fe400000f0c14 */
[----:B------:R-:W2:Y:S04]  /*0db0*/  LDL R22, [R10] ;  /* 0x000000000a167983 */ /* 0x000ea80000100800 */
[----:B------:R-:W3:Y:S01]  /*0dc0*/  LDG.E.U16.CONSTANT R4, desc[UR12][R4.64] ;  /* 0x0000000c04047981 */ /* 0x000ee2000c1e9500 */
[----:B------:R-:W-:-:S13]  /*0dd0*/  ISETP.NE.AND P0, PT, R14, 0x2, PT ;  /* 0x000000020e00780c */ /* 0x000fda0003f05270 */
[----:B------:R-:W-:-:S04]  /*0de0*/  @P0 IADD3 R11, P1, PT, R16, R17, RZ ;  /* 0x00000011100b0210 */ /* 0x000fc80007f3e0ff */
[----:B------:R-:W-:Y:S01]  /*0df0*/  @P0 LEA R8, P2, R11, R8, 0x1 ;  /* 0x000000080b080211 */ /* 0x000fe200078408ff */
[----:B------:R-:W-:Y:S01]  /*0e00*/  @P0 IMAD.X R20, RZ, RZ, R18, P1 ;  /* 0x000000ffff140224 */ /* 0x000fe200008e0612 */
[----:B------:R-:W-:-:S04]  /*0e10*/  @P0 SHF.R.U32.HI R24, RZ, 0x3, R13 ;  /* 0x00000003ff180819 */ /* 0x000fc8000001160d */
[----:B------:R-:W-:Y:S02]  /*0e20*/  @P0 LEA.HI.X R9, R11, R9, R20, 0x1, P2 ;  /* 0x000000090b090211 */ /* 0x000fe400010f0c14 */
[----:B------:R-:W-:-:S03]  /*0e30*/  @P0 LEA R24, R24, R1, 0x2 ;  /* 0x0000000118180211 */ /* 0x000fc600078e10ff */
[----:B------:R-:W4:Y:S01]  /*0e40*/  @P0 LDG.E.U16.CONSTANT R8, desc[UR12][R8.64] ;  /* 0x0000000c08080981 */ /* 0x000f22000c1e9500 */
[----:B---3--:R-:W-:-:S05]  /*0e50*/  HADD2.F32 R20, -RZ, R4.H0_H0 ;  /* 0x20000004ff147230 */ /* 0x008fca0000004100 */
[----:B--2---:R-:W-:-:S05]  /*0e60*/  FFMA R11, R19, R20, R22 ;  /* 0x00000014130b7223 */ /* 0x004fca0000000016 */
[----:B------:R2:W-:Y:S04]  /*0e70*/  STL [R10], R11 ;  /* 0x0000000b0a007387 */ /* 0x0005e80000100800 */
[----:B------:R-:W3:Y:S01]  /*0e80*/  @P0 LDL R20, [R24] ;  /* 0x0000000018140983 */ /* 0x000ee20000100800 */
[----:B----4-:R-:W-:Y:S02]  /*0e90*/  @P0 HADD2.F32 R4, -RZ, R8.H0_H0 ;  /* 0x20000008ff040230 */ /* 0x010fe40000004100 */
[----:B------:R-:W-:Y:S01]  /*0ea0*/  IMAD.MOV.U32 R5, RZ, RZ, R13 ;  /* 0x000000ffff057224 */ /* 0x000fe200078e000d */
[----:B------:R-:W-:Y:S02]  /*0eb0*/  @P0 LEA.HI R5, R2, 0x18, RZ, 0x1b ;  /* 0x0000001802050811 */ /* 0x000fe400078fd8ff */
[----:B---3--:R-:W-:-:S05]  /*0ec0*/  @P0 FFMA R21, R19, R4, R20 ;  /* 0x0000000413150223 */ /* 0x008fca0000000014 */
[----:B------:R2:W-:Y:S02]  /*0ed0*/  @P0 STL [R24], R21 ;  /* 0x0000001518000387 */ /* 0x0005e40000100800 */
.L_x_9:
[----:B------:R-:W-:Y:S05]  /*0ee0*/  BSYNC.RECONVERGENT B1 ;  /* 0x0000000000017941 */ /* 0x000fea0003800200 */
.L_x_8:
[----:B-1----:R-:W-:Y:S01]  /*0ef0*/  IMAD R4, R5, 0x10, R2 ;  /* 0x0000001005047824 */ /* 0x002fe200078e0202 */
[----:B--2---:R-:W-:-:S04]  /*0f00*/  SHF.R.U32.HI R10, RZ, 0x3, R5 ;  /* 0x00000003ff0a7819 */ /* 0x004fc80000011605 */
[----:B------:R-:W-:Y:S01]  /*0f10*/  IADD3 R9, P0, PT, R4, R17, RZ ;  /* 0x0000001104097210 */ /* 0x000fe20007f1e0ff */
[----:B------:R-:W-:-:S03]  /*0f20*/  IMAD R22, R10, 0x4, R1 ;  /* 0x000000040a167824 */ /* 0x000fc600078e0201 */
[----:B------:R-:W-:Y:S02]  /*0f30*/  IADD3.X R20, PT, PT, RZ, R18, RZ, P0, !PT ;  /* 0x00000012ff147210 */ /* 0x000fe400007fe4ff */
[C---:B0-----:R-:W-:Y:S01]  /*0f40*/  LEA R8, P0, R9.reuse, R6, 0x1 ;  /* 0x0000000609087211 */ /* 0x041fe200078008ff */
[----:B------:R-:W2:Y:S03]  /*0f50*/  LDL R24, [R22] ;  /* 0x0000000016187983 */ /* 0x000ea60000100800 */
[----:B------:R-:W-:-:S05]  /*0f60*/  LEA.HI.X R9, R9, R7, R20, 0x1, P0 ;  /* 0x0000000709097211 */ /* 0x000fca00000f0c14 */
[----:B------:R-:W3:Y:S01]  /*0f70*/  LDG.E.U16.CONSTANT R10, desc[UR12][R8.64] ;  /* 0x0000000c080a7981 */ /* 0x000ee2000c1e9500 */
[----:B------:R-:W-:-:S03]  /*0f80*/  VIADD R11, R5, 0x8 ;  /* 0x00000008050b7836 */ /* 0x000fc60000000000 */
[----:B------:R-:W4:Y:S02]  /*0f90*/  LDG.E.U16.CONSTANT R21, desc[UR12][R8.64+0x100] ;  /* 0x0001000c08157981 */ /* 0x000f24000c1e9500 */
[----:B------:R-:W-:-:S04]  /*0fa0*/  SHF.R.U32.HI R20, RZ, 0x3, R11 ;  /* 0x00000003ff147819 */ /* 0x000fc8000001160b */
[----:B------:R-:W-:Y:S01]  /*0fb0*/  LEA R20, R20, R1, 0x2 ;  /* 0x0000000114147211 */ /* 0x000fe200078e10ff */
[----:B---3--:R-:W-:-:S05]  /*0fc0*/  HADD2.F32 R10, -RZ, R10.H0_H0 ;  /* 0x2000000aff0a7230 */ /* 0x008fca0000004100 */
[----:B--2---:R-:W-:-:S05]  /*0fd0*/  FFMA R23, R19, R10, R24 ;  /* 0x0000000a13177223 */ /* 0x004fca0000000018 */
[----:B------:R0:W-:Y:S04]  /*0fe0*/  STL [R22], R23 ;  /* 0x0000001716007387 */ /* 0x0001e80000100800 */
[----:B------:R-:W0:Y:S01]  /*0ff0*/  LDL R26, [R20] ;  /* 0x00000000141a7983 */ /* 0x000e220000100800 */
[----:B------:R-:W-:-:S05]  /*1000*/  VIADD R10, R4, 0x100 ;  /* 0x00000100040a7836 */ /* 0x000fca0000000000 */
[----:B------:R-:W-:Y:S02]  /*1010*/  IADD3 R11, P0, PT, R10, R17, RZ ;  /* 0x000000110a0b7210 */ /* 0x000fe40007f1e0ff */
[----:B------:R-:W-:-:S03]  /*1020*/  IADD3 R24, PT, PT, R5, 0x10, RZ ;  /* 0x0000001005187810 */ /* 0x000fc60007ffe0ff */
[----:B------:R-:W-:Y:S01]  /*1030*/  IMAD.X R28, RZ, RZ, R18, P0 ;  /* 0x000000ffff1c7224 */ /* 0x000fe200000e0612 */
[----:B------:R-:W-:-:S04]  /*1040*/  LEA R10, P0, R11, R6, 0x1 ;  /* 0x000000060b0a7211 */ /* 0x000fc800078008ff */
[----:B------:R-:W-:Y:S02]  /*1050*/  LEA.HI.X R11, R11, R7, R28, 0x1, P0 ;  /* 0x000000070b0b7211 */ /* 0x000fe400000f0c1c */
[----:B------:R-:W-:Y:S01]  /*1060*/  SHF.R.U32.HI R28, RZ, 0x3, R24 ;  /* 0x00000003ff1c7819 */ /* 0x000fe20000011618 */
[----:B----4-:R-:W-:Y:S02]  /*1070*/  HADD2.F32 R24, -RZ, R21.H0_H0 ;  /* 0x20000015ff187230 */ /* 0x010fe40000004100 */
[----:B------:R-:W2:Y:S02]  /*1080*/  LDG.E.U16.CONSTANT R10, desc[UR12][R10.64] ;  /* 0x0000000c0a0a7981 */ /* 0x000ea4000c1e9500 */
[----:B------:R-:W-:Y:S02]  /*1090*/  IMAD R21, R28, 0x4, R1 ;  /* 0x000000041c157824 */ /* 0x000fe400078e0201 */
[----:B0-----:R-:W-:-:S05]  /*10a0*/  FFMA R23, R19, R24, R26 ;  /* 0x0000001813177223 */ /* 0x001fca000000001a */
[----:B------:R0:W-:Y:S04]  /*10b0*/  STL [R20], R23 ;  /* 0x0000001714007387 */ /* 0x0001e80000100800 */
[----:B------:R-:W3:Y:S01]  /*10c0*/  LDL R26, [R21] ;  /* 0x00000000151a7983 */ /* 0x000ee20000100800 */
[----:B------:R-:W-:-:S05]  /*10d0*/  VIADD R8, R4, 0x180 ;  /* 0x0000018004087836 */ /* 0x000fca0000000000 */
[----:B------:R-:W-:Y:S01]  /*10e0*/  IADD3 R9, P0, PT, R8, R17, RZ ;  /* 0x0000001108097210 */ /* 0x000fe20007f1e0ff */
[----:B------:R-:W-:-:S03]  /*10f0*/  VIADD R22, R5, 0x18 ;  /* 0x0000001805167836 */ /* 0x000fc60000000000 */
[----:B------:R-:W-:Y:S02]  /*1100*/  IADD3.X R24, PT, PT, RZ, R18, RZ, P0, !PT ;  /* 0x00000012ff187210 */ /* 0x000fe400007fe4ff */
[C---:B------:R-:W-:Y:S02]  /*1110*/  LEA R8, P0, R9.reuse, R6, 0x1 ;  /* 0x0000000609087211 */ /* 0x040fe400078008ff */
[----:B------:R-:W-:Y:S02]  /*1120*/  SHF.R.U32.HI R22, RZ, 0x3, R22 ;  /* 0x00000003ff167819 */ /* 0x000fe40000011616 */
[----:B------:R-:W-:Y:S01]  /*1130*/  LEA.HI.X R9, R9, R7, R24, 0x1, P0 ;  /* 0x0000000709097211 */ /* 0x000fe200000f0c18 */
[----:B--2---:R-:W-:Y:S02]  /*1140*/  HADD2.F32 R24, -RZ, R10.H0_H0 ;  /* 0x2000000aff187230 */ /* 0x004fe40000004100 */
[----:B------:R-:W-:Y:S02]  /*1150*/  IMAD R22, R22, 0x4, R1 ;  /* 0x0000000416167824 */ /* 0x000fe400078e0201 */
[----:B------:R-:W2:Y:S01]  /*1160*/  LDG.E.U16.CONSTANT R8, desc[UR12][R8.64] ;  /* 0x0000000c08087981 */ /* 0x000ea2000c1e9500 */
[----:B---3--:R-:W-:-:S05]  /*1170*/  FFMA R24, R19, R24, R26 ;  /* 0x0000001813187223 */ /* 0x008fca000000001a */
[----:B------:R1:W-:Y:S04]  /*1180*/  STL [R21], R24 ;  /* 0x0000001815007387 */ /* 0x0003e80000100800 */
[----:B------:R-:W3:Y:S01]  /*1190*/  LDL R28, [R22] ;  /* 0x00000000161c7983 */ /* 0x000ee20000100800 */
[----:B------:R-:W-:-:S04]  /*11a0*/  IADD3 R10, PT, PT, R4, 0x200, RZ ;  /* 0x00000200040a7810 */ /* 0x000fc80007ffe0ff */
[----:B------:R-:W-:Y:S01]  /*11b0*/  IADD3 R11, P0, PT, R10, R17, RZ ;  /* 0x000000110a0b7210 */ /* 0x000fe20007f1e0ff */
[----:B0-----:R-:W-:-:S04]  /*11c0*/  VIADD R20, R5, 0x20 ;  /* 0x0000002005147836 */ /* 0x001fc80000000000 */
[----:B------:R-:W-:Y:S01]  /*11d0*/  IMAD.X R26, RZ, RZ, R18, P0 ;  /* 0x000000ffff1a7224 */ /* 0x000fe200000e0612 */
[----:B------:R-:W-:-:S04]  /*11e0*/  LEA R10, P0, R11, R6, 0x1 ;  /* 0x000000060b0a7211 */ /* 0x000fc800078008ff */
[----:B------:R-:W-:Y:S01]  /*11f0*/  LEA.HI.X R11, R11, R7, R26, 0x1, P0 ;  /* 0x000000070b0b7211 */ /* 0x000fe200000f0c1a */
[----:B--2---:R-:W-:Y:S01]  /*1200*/  HADD2.F32 R26, -RZ, R8.H0_H0 ;  /* 0x20000008ff1a7230 */ /* 0x004fe20000004100 */
[----:B------:R-:W-:-:S03]  /*1210*/  SHF.R.U32.HI R20, RZ, 0x3, R20 ;  /* 0x00000003ff147819 */ /* 0x000fc60000011614 */
[----:B------:R-:W2:Y:S01]  /*1220*/  LDG.E.U16.CONSTANT R10, desc[UR12][R10.64] ;  /* 0x0000000c0a0a7981 */ /* 0x000ea2000c1e9500 */
[----:B------:R-:W-:Y:S01]  /*1230*/  LEA R20, R20, R1, 0x2 ;  /* 0x0000000114147211 */ /* 0x000fe200078e10ff */
[----:B---3--:R-:W-:-:S05]  /*1240*/  FFMA R23, R19, R26, R28 ;  /* 0x0000001a13177223 */ /* 0x008fca000000001c */
[----:B------:R0:W-:Y:S04]  /*1250*/  STL [R22], R23 ;  /* 0x0000001716007387 */ /* 0x0001e80000100800 */
[----:B------:R-:W0:Y:S01]  /*1260*/  LDL R26, [R20] ;  /* 0x00000000141a7983 */ /* 0x000e220000100800 */
[----:B------:R-:W-:-:S05]  /*1270*/  VIADD R8, R4, 0x280 ;  /* 0x0000028004087836 */ /* 0x000fca0000000000 */
[----:B------:R-:W-:Y:S02]  /*1280*/  IADD3 R9, P0, PT, R8, R17, RZ ;  /* 0x0000001108097210 */ /* 0x000fe40007f1e0ff */
[----:B-1----:R-:W-:-:S03]  /*1290*/  IADD3 R21, PT, PT, R5, 0x28, RZ ;  /* 0x0000002805157810 */ /* 0x002fc60007ffe0ff */
[----:B------:R-:W-:Y:S01]  /*12a0*/  IMAD.X R24, RZ, RZ, R18, P0 ;  /* 0x000000ffff187224 */ /* 0x000fe200000e0612 */
[C---:B------:R-:W-:Y:S02]  /*12b0*/  LEA R8, P0, R9.reuse, R6, 0x1 ;  /* 0x0000000609087211 */ /* 0x040fe400078008ff */
[----:B------:R-:W-:Y:S02]  /*12c0*/  SHF.R.U32.HI R28, RZ, 0x3, R21 ;  /* 0x00000003ff1c7819 */ /* 0x000fe40000011615 */
[----:B------:R-:W-:Y:S01]  /*12d0*/  LEA.HI.X R9, R9, R7, R24, 0x1, P0 ;  /* 0x0000000709097211 */ /* 0x000fe200000f0c18 */
[----:B--2---:R-:W-:Y:S02]  /*12e0*/  HADD2.F32 R24, -RZ, R10.H0_H0 ;  /* 0x2000000aff187230 */ /* 0x004fe40000004100 */
[----:B------:R-:W-:Y:S02]  /*12f0*/  IMAD R21, R28, 0x4, R1 ;  /* 0x000000041c157824 */ /* 0x000fe400078e0201 */
[----:B------:R-:W2:Y:S01]  /*1300*/  LDG.E.U16.CONSTANT R8, desc[UR12][R8.64] ;  /* 0x0000000c08087981 */ /* 0x000ea2000c1e9500 */
        /* <DEDUP_REMOVED lines=30> */
[----:B------:R-:W-:-:S05]  /*14f0*/  IADD3 R11, P0, PT, R10, R17, RZ ;  /* 0x000000110a0b7210 */ /* 0x000fca0007f1e0ff */
[----:B-1----:R-:W-:Y:S01]  /*1500*/  IMAD.X R24, RZ, RZ, R18, P0 ;  /* 0x000000ffff187224 */ /* 0x002fe200000e0612 */
[----:B------:R-:W-:Y:S02]  /*1510*/  LEA R10, P0, R11, R6, 0x1 ;  /* 0x000000060b0a7211 */ /* 0x000fe400078008ff */
[----:B------:R-:W-:Y:S02]  /*1520*/  LOP3.LUT R21, R5, 0x40, RZ, 0xfc, !PT ;  /* 0x0000004005157812 */ /* 0x000fe400078efcff */
[----:B------:R-:W-:Y:S01]  /*1530*/  LEA.HI.X R11, R11, R7, R24, 0x1, P0 ;  /* 0x000000070b0b7211 */ /* 0x000fe200000f0c18 */
[----:B--2---:R-:W-:Y:S01]  /*1540*/  HADD2.F32 R24, -RZ, R8.H0_H0 ;  /* 0x20000008ff187230 */ /* 0x004fe20000004100 */
[----:B------:R-:W-:-:S03]  /*1550*/  SHF.R.U32.HI R28, RZ, 0x3, R21 ;  /* 0x00000003ff1c7819 */ /* 0x000fc60000011615 */
[----:B------:R-:W2:Y:S01]  /*1560*/  LDG.E.U16.CONSTANT R10, desc[UR12][R10.64] ;  /* 0x0000000c0a0a7981 */ /* 0x000ea2000c1e9500 */
[----:B------:R-:W-:Y:S01]  /*1570*/  LEA R21, R28, R1, 0x2 ;  /* 0x000000011c157211 */ /* 0x000fe200078e10ff */
[----:B0-----:R-:W-:-:S05]  /*1580*/  FFMA R23, R19, R24, R26 ;  /* 0x0000001813177223 */ /* 0x001fca000000001a */
[----:B------:R0:W-:Y:S04]  /*1590*/  STL [R20], R23 ;  /* 0x0000001714007387 */ /* 0x0001e80000100800 */
[----:B------:R-:W3:Y:S01]  /*15a0*/  LDL R26, [R21] ;  /* 0x00000000151a7983 */ /* 0x000ee20000100800 */
[----:B------:R-:W-:-:S05]  /*15b0*/  VIADD R8, R4, 0x480 ;  /* 0x0000048004087836 */ /* 0x000fca0000000000 */
[----:B------:R-:W-:Y:S02]  /*15c0*/  IADD3 R9, P0, PT, R8, R17, RZ ;  /* 0x0000001108097210 */ /* 0x000fe40007f1e0ff */
[----:B------:R-:W-:-:S03]  /*15d0*/  IADD3 R22, PT, PT, R5, 0x48, RZ ;  /* 0x0000004805167810 */ /* 0x000fc60007ffe0ff */
[----:B------:R-:W-:Y:S01]  /*15e0*/  IMAD.X R24, RZ, RZ, R18, P0 ;  /* 0x000000ffff187224 */ /* 0x000fe200000e0612 */
        /* <DEDUP_REMOVED lines=8> */
[----:B------:R-:W1:Y:S01]  /*1670*/  LDL R28, [R22] ;  /* 0x00000000161c7983 */ /* 0x000e620000100800 */
[----:B------:R-:W-:-:S05]  /*1680*/  VIADD R10, R4, 0x500 ;  /* 0x00000500040a7836 */ /* 0x000fca0000000000 */
[----:B------:R-:W-:Y:S01]  /*1690*/  IADD3 R11, P0, PT, R10, R17, RZ ;  /* 0x000000110a0b7210 */ /* 0x000fe20007f1e0ff */
[----:B0-----:R-:W-:-:S03]  /*16a0*/  VIADD R20, R5, 0x50 ;  /* 0x0000005005147836 */ /* 0x001fc60000000000 */
[----:B------:R-:W-:Y:S02]  /*16b0*/  IADD3.X R26, PT, PT, RZ, R18, RZ, P0, !PT ;  /* 0x00000012ff1a7210 */ /* 0x000fe400007fe4ff */
[C---:B------:R-:W-:Y:S02]  /*16c0*/  LEA R10, P0, R11.reuse, R6, 0x1 ;  /* 0x000000060b0a7211 */ /* 0x040fe400078008ff */
[----:B------:R-:W-:Y:S02]  /*16d0*/  SHF.R.U32.HI R20, RZ, 0x3, R20 ;  /* 0x00000003ff147819 */ /* 0x000fe40000011614 */
[----:B------:R-:W-:Y:S01]  /*16e0*/  LEA.HI.X R11, R11, R7, R26, 0x1, P0 ;  /* 0x000000070b0b7211 */ /* 0x000fe200000f0c1a */
[----:B--2---:R-:W-:Y:S02]  /*16f0*/  HADD2.F32 R26, -RZ, R8.H0_H0 ;  /* 0x20000008ff1a7230 */ /* 0x004fe40000004100 */
[----:B------:R-:W-:Y:S02]  /*1700*/  IMAD R20, R20, 0x4, R1 ;  /* 0x0000000414147824 */ /* 0x000fe400078e0201 */
[----:B------:R-:W2:Y:S01]  /*1710*/  LDG.E.U16.CONSTANT R10, desc[UR12][R10.64] ;  /* 0x0000000c0a0a7981 */ /* 0x000ea2000c1e9500 */
[----:B-1----:R-:W-:-:S05]  /*1720*/  FFMA R21, R19, R26, R28 ;  /* 0x0000001a13157223 */ /* 0x002fca000000001c */
[----:B------:R0:W-:Y:S04]  /*1730*/  STL [R22], R21 ;  /* 0x0000001516007387 */ /* 0x0001e80000100800 */
[----:B------:R-:W3:Y:S01]  /*1740*/  LDL R26, [R20] ;  /* 0x00000000141a7983 */ /* 0x000ee20000100800 */
[----:B------:R-:W-:-:S04]  /*1750*/  IADD3 R8, PT, PT, R4, 0x580, RZ ;  /* 0x0000058004087810 */ /* 0x000fc80007ffe0ff */
[----:B------:R-:W-:Y:S01]  /*1760*/  IADD3 R9, P0, PT, R8, R17, RZ ;  /* 0x0000001108097210 */ /* 0x000fe20007f1e0ff */
[----:B------:R-:W-:-:S04]  /*1770*/  VIADD R23, R5, 0x58 ;  /* 0x0000005805177836 */ /* 0x000fc80000000000 */
        /* <DEDUP_REMOVED lines=9> */
[----:B0-----:R-:W4:Y:S01]  /*1810*/  LDL R22, [R28] ;  /* 0x000000001c167983 */ /* 0x001f220000100800 */
[----:B--2---:R-:W-:Y:S01]  /*1820*/  HADD2.F32 R10, -RZ, R8.H0_H0 ;  /* 0x20000008ff0a7230 */ /* 0x004fe20000004100 */
[----:B------:R-:W-:Y:S01]  /*1830*/  ISETP.GT.U32.AND P0, PT, R5, 0x1f, PT ;  /* 0x0000001f0500780c */ /* 0x000fe20003f04070 */
[----:B------:R-:W-:-:S03]  /*1840*/  FADD R0, R0, R19 ;  /* 0x0000001300007221 */ /* 0x000fc60000000000 */
[----:B----4-:R-:W-:-:S05]  /*1850*/  FFMA R21, R19, R10, R22 ;  /* 0x0000000a13157223 */ /* 0x010fca0000000016 */
[----:B------:R3:W-:Y:S04]  /*1860*/  STL [R28], R21 ;  /* 0x000000151c007387 */ /* 0x0007e80000100800 */
[----:B------:R-:W-:Y:S05]  /*1870*/  @P0 BRA `(.L_x_7) ;  /* 0x0000000000d00947 */ /* 0x000fea0003800000 */
[----:B------:R-:W-:Y:S02]  /*1880*/  VIADD R8, R4, 0x600 ;  /* 0x0000060004087836 */ /* 0x000fe40000000000 */
[----:B------:R-:W-:-:S03]  /*1890*/  VIADD R9, R5, 0x60 ;  /* 0x0000006005097836 */ /* 0x000fc60000000000 */
[----:B------:R-:W-:Y:S02]  /*18a0*/  IADD3 R10, P0, PT, R8, R17, RZ ;  /* 0x00000011080a7210 */ /* 0x000fe40007f1e0ff */
[----:B---3--:R-:W-:Y:S02]  /*18b0*/  SHF.R.U32.HI R20, RZ, 0x3, R9 ;  /* 0x00000003ff147819 */ /* 0x008fe40000011609 */
[----:B------:R-:W-:Y:S02]  /*18c0*/  IADD3.X R11, PT, PT, RZ, R18, RZ, P0, !PT ;  /* 0x00000012ff0b7210 */ /* 0x000fe400007fe4ff */
[----:B------:R-:W-:Y:S01]  /*18d0*/  LEA R8, P0, R10, R6, 0x1 ;  /* 0x000000060a087211 */ /* 0x000fe200078008ff */
[----:B------:R-:W-:-:S03]  /*18e0*/  IMAD R20, R20, 0x4, R1 ;  /* 0x0000000414147824 */ /* 0x000fc600078e0201 */
[----:B------:R-:W-:Y:S02]  /*18f0*/  LEA.HI.X R9, R10, R7, R11, 0x1, P0 ;  /* 0x000000070a097211 */ /* 0x000fe400000f0c0b */
[----:B------:R-:W2:Y:S04]  /*1900*/  LDL R24, [R20] ;  /* 0x0000000014187983 */ /* 0x000ea80000100800 */
[----:B------:R-:W3:Y:S01]  /*1910*/  LDG.E.U16.CONSTANT R8, desc[UR12][R8.64] ;  /* 0x0000000c08087981 */ /* 0x000ee2000c1e9500 */
[----:B------:R-:W-:-:S05]  /*1920*/  VIADD R10, R4, 0x680 ;  /* 0x00000680040a7836 */ /* 0x000fca0000000000 */
[----:B------:R-:W-:Y:S01]  /*1930*/  IADD3 R11, P0, PT, R10, R17, RZ ;  /* 0x000000110a0b7210 */ /* 0x000fe20007f1e0ff */
[----:B------:R-:W-:-:S03]  /*1940*/  VIADD R21, R5, 0x68 ;  /* 0x0000006805157836 */ /* 0x000fc60000000000 */
[----:B------:R-:W-:Y:S02]  /*1950*/  IADD3.X R22, PT, PT, RZ, R18, RZ, P0, !PT ;  /* 0x00000012ff167210 */ /* 0x000fe400007fe4ff */
[C---:B------:R-:W-:Y:S02]  /*1960*/  LEA R10, P0, R11.reuse, R6, 0x1 ;  /* 0x000000060b0a7211 */ /* 0x040fe400078008ff */
[----:B------:R-:W-:Y:S02]  /*1970*/  SHF.R.U32.HI R26, RZ, 0x3, R21 ;  /* 0x00000003ff1a7819 */ /* 0x000fe40000011615 */
[----:B------:R-:W-:-:S03]  /*1980*/  LEA.HI.X R11, R11, R7, R22, 0x1, P0 ;  /* 0x000000070b0b7211 */ /* 0x000fc600000f0c16 */
[----:B------:R-:W-:Y:S02]  /*1990*/  IMAD R21, R26, 0x4, R1 ;  /* 0x000000041a157824 */ /* 0x000fe400078e0201 */
[----:B------:R-:W4:Y:S01]  /*19a0*/  LDG.E.U16.CONSTANT R10, desc[UR12][R10.64] ;  /* 0x0000000c0a0a7981 */ /* 0x000f22000c1e9500 */
[----:B---3--:R-:W-:-:S05]  /*19b0*/  HADD2.F32 R22, -RZ, R8.H0_H0 ;  /* 0x20000008ff167230 */ /* 0x008fca0000004100 */
[----:B--2---:R-:W-:-:S05]  /*19c0*/  FFMA R23, R19, R22, R24 ;  /* 0x0000001613177223 */ /* 0x004fca0000000018 */
[----:B------:R0:W-:Y:S04]  /*19d0*/  STL [R20], R23 ;  /* 0x0000001714007387 */ /* 0x0001e80000100800 */
[----:B------:R-:W2:Y:S01]  /*19e0*/  LDL R24, [R21] ;  /* 0x0000000015187983 */ /* 0x000ea20000100800 */
[----:B------:R-:W-:-:S04]  /*19f0*/  IADD3 R8, PT, PT, R4, 0x700, RZ ;  /* 0x0000070004087810 */ /* 0x000fc80007ffe0ff */
[----:B------:R-:W-:Y:S01]  /*1a00*/  IADD3 R9, P0, PT, R8, R17, RZ ;  /* 0x0000001108097210 */ /* 0x000fe20007f1e0ff */
[----:B------:R-:W-:-:S04]  /*1a10*/  VIADD R22, R5, 0x70 ;  /* 0x0000007005167836 */ /* 0x000fc80000000000 */
[----:B------:R-:W-:Y:S01]  /*1a20*/  IMAD.X R26, RZ, RZ, R18, P0 ;  /* 0x000000ffff1a7224 */ /* 0x000fe200000e0612 */
[----:B------:R-:W-:-:S04]  /*1a30*/  LEA R8, P0, R9, R6, 0x1 ;  /* 0x0000000609087211 */ /* 0x000fc800078008ff */
[----:B------:R-:W-:Y:S02]  /*1a40*/  LEA.HI.X R9, R9, R7, R26, 0x1, P0 ;  /* 0x0000000709097211 */ /* 0x000fe400000f0c1a */
[----:B------:R-:W-:Y:S01]  /*1a50*/  SHF.R.U32.HI R26, RZ, 0x3, R22 ;  /* 0x00000003ff1a7819 */ /* 0x000fe20000011616 */
[----:B----4-:R-:W-:Y:S02]  /*1a60*/  HADD2.F32 R22, -RZ, R10.H0_H0 ;  /* 0x2000000aff167230 */ /* 0x010fe40000004100 */
[----:B------:R-:W3:Y:S01]  /*1a70*/  LDG.E.U16.CONSTANT R8, desc[UR12][R8.64] ;  /* 0x0000000c08087981 */ /* 0x000ee2000c1e9500 */
[----:B------:R-:W-:Y:S02]  /*1a80*/  LEA R10, R26, R1, 0x2 ;  /* 0x000000011a0a7211 */ /* 0x000fe400078e10ff */
[----:B--2---:R-:W-:-:S05]  /*1a90*/  FFMA R22, R19, R22, R24 ;  /* 0x0000001613167223 */ /* 0x004fca0000000018 */
[----:B------:R2:W-:Y:S04]  /*1aa0*/  STL [R21], R22 ;  /* 0x0000001615007387 */ /* 0x0005e80000100800 */
[----:B0-----:R-:W4:Y:S01]  /*1ab0*/  LDL R20, [R10] ;  /* 0x000000000a147983 */ /* 0x001f220000100800 */
[----:B------:R-:W-:-:S05]  /*1ac0*/  VIADD R4, R4, 0x780 ;  /* 0x0000078004047836 */ /* 0x000fca0000000000 */
[----:B------:R-:W-:Y:S02]  /*1ad0*/  IADD3 R17, P0, PT, R4, R17, RZ ;  /* 0x0000001104117210 */ /* 0x000fe40007f1e0ff */
[----:B------:R-:W-:-:S03]  /*1ae0*/  IADD3 R4, PT, PT, R5, 0x78, RZ ;  /* 0x0000007805047810 */ /* 0x000fc60007ffe0ff */
[----:B------:R-:W-:Y:S01]  /*1af0*/  IMAD.X R18, RZ, RZ, R18, P0 ;  /* 0x000000ffff127224 */ /* 0x000fe200000e0612 */
[----:B------:R-:W-:-:S04]  /*1b00*/  LEA R6, P0, R17, R6, 0x1 ;  /* 0x0000000611067211 */ /* 0x000fc800078008ff */
[----:B------:R-:W-:Y:S02]  /*1b10*/  LEA.HI.X R7, R17, R7, R18, 0x1, P0 ;  /* 0x0000000711077211 */ /* 0x000fe400000f0c12 */
[----:B------:R-:W-:Y:S01]  /*1b20*/  SHF.R.U32.HI R18, RZ, 0x3, R4 ;  /* 0x00000003ff127819 */ /* 0x000fe20000011604 */
[----:B---3--:R-:W-:Y:S02]  /*1b30*/  HADD2.F32 R4, -RZ, R8.H0_H0 ;  /* 0x20000008ff047230 */ /* 0x008fe40000004100 */
[----:B------:R-:W3:Y:S02]  /*1b40*/  LDG.E.U16.CONSTANT R6, desc[UR12][R6.64] ;  /* 0x0000000c06067981 */ /* 0x000ee4000c1e9500 */
[----:B------:R-:W-:Y:S02]  /*1b50*/  IMAD R18, R18, 0x4, R1 ;  /* 0x0000000412127824 */ /* 0x000fe400078e0201 */
[----:B----4-:R-:W-:-:S05]  /*1b60*/  FFMA R5, R19, R4, R20 ;  /* 0x0000000413057223 */ /* 0x010fca0000000014 */
[----:B------:R2:W-:Y:S04]  /*1b70*/  STL [R10], R5 ;  /* 0x000000050a007387 */ /* 0x0005e80000100800 */
[----:B------:R-:W4:Y:S01]  /*1b80*/  LDL R8, [R18] ;  /* 0x0000000012087983 */ /* 0x000f220000100800 */
[----:B---3--:R-:W-:-:S05]  /*1b90*/  HADD2.F32 R4, -RZ, R6.H0_H0 ;  /* 0x20000006ff047230 */ /* 0x008fca0000004100 */
[----:B----4-:R-:W-:-:S05]  /*1ba0*/  FFMA R19, R19, R4, R8 ;  /* 0x0000000413137223 */ /* 0x010fca0000000008 */
[----:B------:R2:W-:Y:S02]  /*1bb0*/  STL [R18], R19 ;  /* 0x0000001312007387 */ /* 0x0005e40000100800 */
.L_x_7:
[----:B------:R-:W-:Y:S05]  /*1bc0*/  BSYNC.RECONVERGENT B0 ;  /* 0x0000000000007941 */ /* 0x000fea0003800200 */
.L_x_6:
[----:B------:R-:W-:Y:S01]  /*1bd0*/  BAR.SYNC.DEFER_BLOCKING 0x0 ;  /* 0x0000000000007b1d */ /* 0x000fe20000010000 */
[----:B------:R-:W-:-:S04]  /*1be0*/  UIADD3 UR4, UPT, UPT, UR4, 0x1, URZ ;  /* 0x0000000104047890 */ /* 0x000fc8000fffe0ff */
[----:B------:R-:W-:-:S09]  /*1bf0*/  UISETP.NE.AND UP0, UPT, UR4, UR5, UPT ;  /* 0x000000050400728c */ /* 0x000fd2000bf05270 */
[----:B------:R-:W-:Y:S05]  /*1c00*/  BRA.U UP0, `(.L_x_10) ;  /* 0xffffffe900307547 */ /* 0x000fea000b83ffff */
.L_x_1:
[----:B------:R-:W-:-:S13]  /*1c10*/  ISETP.GT.U32.AND P0, PT, R2, 0x7f, PT ;  /* 0x0000007f0200780c */ /* 0x000fda0003f04070 */
[----:B------:R-:W-:Y:S05]  /*1c20*/  @P0 EXIT ;  /* 0x000000000000094d */ /* 0x000fea0003800000 */
[----:B-1----:R-:W0:Y:S01]  /*1c30*/  MUFU.RCP R3, R0 ;  /* 0x0000000000037308 */ /* 0x002e220000001000 */
[----:B------:R-:W-:Y:S07]  /*1c40*/  BSSY.RECONVERGENT B0, `(.L_x_11) ;  /* 0x000000a000007945 */ /* 0x000fee0003800200 */
[----:B------:R-:W1:Y:S01]  /*1c50*/  FCHK P0, RZ, R0 ;  /* 0x00000000ff007302 */ /* 0x000e620000000000 */
[----:B0-----:R-:W-:-:S04]  /*1c60*/  FFMA R4, R3, -R0, 1 ;  /* 0x3f80000003047423 */ /* 0x001fc80000000800 */
[----:B------:R-:W-:-:S04]  /*1c70*/  FFMA R4, R3, R4, R3 ;  /* 0x0000000403047223 */ /* 0x000fc80000000003 */
[----:B------:R-:W-:-:S04]  /*1c80*/  FFMA R3, RZ, R4, RZ ;  /* 0x00000004ff037223 */ /* 0x000fc800000000ff */
[----:B--2---:R-:W-:-:S04]  /*1c90*/  FFMA R5, R3, -R0, RZ ;  /* 0x8000000003057223 */ /* 0x004fc800000000ff */
[----:B------:R-:W-:Y:S01]  /*1ca0*/  FFMA R3, R4, R5, R3 ;  /* 0x0000000504037223 */ /* 0x000fe20000000003 */
[----:B-1----:R-:W-:Y:S06]  /*1cb0*/  @!P0 BRA `(.L_x_12) ;  /* 0x0000000000088947 */ /* 0x002fec0003800000 */
[----:B------:R-:W-:-:S07]  /*1cc0*/  MOV R4, 0x1ce0 ;  /* 0x00001ce000047802 */ /* 0x000fce0000000f00 */
[----:B---3--:R-:W-:Y:S05]  /*1cd0*/  CALL.REL.NOINC `($__internal_1_$__cuda_sm3x_div_rn_noftz_f32_slowpath) ;  /* 0x0000000000747944 */ /* 0x008fea0003c00000 */
.L_x_12:
[----:B------:R-:W-:Y:S05]  /*1ce0*/  BSYNC.RECONVERGENT B0 ;  /* 0x0000000000007941 */ /* 0x000fea0003800200 */
.L_x_11:
[----:B------:R-:W0:Y:S01]  /*1cf0*/  LDCU.64 UR4, c[0x0][0x380] ;  /* 0x00007000ff0477ac */ /* 0x000e220008000a00 */
[----:B------:R-:W-:Y:S02]  /*1d00*/  IADD3 R4, P0, PT, R2, UR9, RZ ;  /* 0x0000000902047c10 */ /* 0x000fe4000ff1e0ff */
[----:B------:R-:W-:-:S03]  /*1d10*/  F2FP.F16.F32.PACK_AB R0, RZ, R3 ;  /* 0x00000003ff00723e */ /* 0x000fc600000000ff */
[----:B------:R-:W-:Y:S01]  /*1d20*/  IMAD.X R5, RZ, RZ, UR10, P0 ;  /* 0x0000000aff057e24 */ /* 0x000fe200080e06ff */
[----:B0-----:R-:W-:-:S04]  /*1d30*/  LEA R2, P0, R4, UR4, 0x1 ;  /* 0x0000000404027c11 */ /* 0x001fc8000f8008ff */
[----:B------:R-:W-:-:S05]  /*1d40*/  LEA.HI.X R3, R4, UR5, R5, 0x1, P0 ;  /* 0x0000000504037c11 */ /* 0x000fca00080f0c05 */
[----:B------:R-:W-:Y:S01]  /*1d50*/  STG.E.U16 desc[UR12][R2.64], R0 ;  /* 0x0000000002007986 */ /* 0x000fe2000c10150c */
[----:B------:R-:W-:Y:S05]  /*1d60*/  EXIT ;  /* 0x000000000000794d */ /* 0x000fea0003800000 */
.L_x_5:
[----:B-1----:R-:W-:Y:S05]  /*1d70*/  BPT.TRAP 0x1 ;  /* 0x000000040000795c */ /* 0x002fea0000300000 */
        .weak           $__internal_0_$__cuda_sm20_div_u16
        .type           $__internal_0_$__cuda_sm20_div_u16,@function
        .size           $__internal_0_$__cuda_sm20_div_u16,($__internal_1_$__cuda_sm3x_div_rn_noftz_f32_slowpath - $__internal_0_$__cuda_sm20_div_u16)
$__internal_0_$__cuda_sm20_div_u16:
[----:B------:R-:W0:Y:S01]  /*1d80*/  I2F.U16 R0, R3 ;  /* 0x0000000300007306 */ /* 0x000e220000101000 */
[----:B------:R-:W-:Y:S02]  /*1d90*/  MOV R2, 0x4b800000 ;  /* 0x4b80000000027802 */ /* 0x000fe40000000f00 */
[C---:B0-----:R-:W-:Y:S02]  /*1da0*/  FSETP.GEU.AND P1, PT, |R0|.reuse, 1.175494350822287508e-38, PT ;  /* 0x008000000000780b */ /* 0x041fe40003f2e200 */
[----:B------:R-:W-:Y:S02]  /*1db0*/  FSETP.GT.AND P0, PT, |R0|, 8.50705917302346158658e+37, PT ;  /* 0x7e8000000000780b */ /* 0x000fe40003f04200 */
[----:B------:R-:W-:-:S04]  /*1dc0*/  FSEL R2, R2, 1, !P1 ;  /* 0x3f80000002027808 */ /* 0x000fc80004800000 */
[----:B------:R-:W-:Y:S02]  /*1dd0*/  FSEL R5, R2, 0.25, !P0 ;  /* 0x3e80000002057808 */ /* 0x000fe40004000000 */
[----:B------:R-:W-:Y:S01]  /*1de0*/  ISETP.NE.U32.AND P0, PT, R3, RZ, PT ;  /* 0x000000ff0300720c */ /* 0x000fe20003f05070 */
[----:B------:R-:W-:Y:S01]  /*1df0*/  IMAD.MOV.U32 R3, RZ, RZ, 0x0 ;  /* 0x00000000ff037424 */ /* 0x000fe200078e00ff */
[----:B------:R-:W-:Y:S01]  /*1e00*/  MOV R2, R6 ;  /* 0x0000000600027202 */ /* 0x000fe20000000f00 */
[----:B------:R-:W-:Y:S01]  /*1e10*/  FMUL R4, R0, R5 ;  /* 0x0000000500047220 */ /* 0x000fe20000400000 */
[----:B------:R-:W-:-:S05]  /*1e20*/  I2FP.F32.U32.RZ R0, UR4 ;  /* 0x0000000400007c45 */ /* 0x000fca000820d000 */
[----:B------:R-:W0:Y:S02]  /*1e30*/  MUFU.RCP R4, R4 ;  /* 0x0000000400047308 */ /* 0x000e240000001000 */
[----:B0-----:R-:W-:-:S04]  /*1e40*/  FMUL R5, R5, R4 ;  /* 0x0000000405057220 */ /* 0x001fc80000400000 */
[----:B------:R-:W-:-:S04]  /*1e50*/  VIADD R5, R5, 0x2 ;  /* 0x0000000205057836 */ /* 0x000fc80000000000 */
[----:B------:R-:W-:-:S06]  /*1e60*/  FMUL.RZ R0, R0, R5 ;  /* 0x0000000500007220 */ /* 0x000fcc000040c000 */
[----:B------:R-:W0:Y:S02]  /*1e70*/  F2I.U32.TRUNC.NTZ R0, R0 ;  /* 0x0000000000007305 */ /* 0x000e24000020f000 */
[----:B0-----:R-:W-:Y:S01]  /*1e80*/  LOP3.LUT R12, R0, 0xffff, RZ, 0xc0, !PT ;  /* 0x0000ffff000c7812 */ /* 0x001fe200078ec0ff */
[----:B------:R-:W-:Y:S01]  /*1e90*/  @!P0 IMAD.MOV.U32 R12, RZ, RZ, -0x1 ;  /* 0xffffffffff0c8424 */ /* 0x000fe200078e00ff */
[----:B------:R-:W-:Y:S06]  /*1ea0*/  RET.REL.NODEC R2 `(_Z25paged_attention_v1_kernelI6__halfLi128ELi16ELi256EEvPT_PKS1_S4_S4_PKiS6_fiiiii) ;  /* 0xffffffe002547950 */ /* 0x000fec0003c3ffff */
        .weak           $__internal_1_$__cuda_sm3x_div_rn_noftz_f32_slowpath
        .type           $__internal_1_$__cuda_sm3x_div_rn_noftz_f32_slowpath,@function
        .size           $__internal_1_$__cuda_sm3x_div_rn_noftz_f32_slowpath,(.L_x_26 - $__internal_1_$__cuda_sm3x_div_rn_noftz_f32_slowpath)
$__internal_1_$__cuda_sm3x_div_rn_noftz_f32_slowpath:
[----:B------:R-:W-:Y:S01]  /*1eb0*/  FSETP.GTU.FTZ.AND P0, PT, |R0|, +INF , PT ;  /* 0x7f8000000000780b */ /* 0x000fe20003f1c200 */
[----:B------:R-:W-:-:S12]  /*1ec0*/  BSSY.RECONVERGENT B1, `(.L_x_13) ;  /* 0x0000052000017945 */ /* 0x000fd80003800200 */
[----:B------:R-:W-:Y:S05]  /*1ed0*/  @P0 BRA `(.L_x_14) ;  /* 0x00000004003c0947 */ /* 0x000fea0003800000 */
[----:B------:R-:W-:-:S05]  /*1ee0*/  IMAD.MOV.U32 R3, RZ, RZ, RZ ;  /* 0x000000ffff037224 */ /* 0x000fca00078e00ff */
[----:B------:R-:W-:-:S13]  /*1ef0*/  LOP3.LUT P0, RZ, R0, 0x7fffffff, R3, 0xc8, !PT ;  /* 0x7fffffff00ff7812 */ /* 0x000fda000780c803 */
[----:B------:R-:W-:Y:S05]  /*1f00*/  @!P0 BRA `(.L_x_15) ;  /* 0x0000000400288947 */ /* 0x000fea0003800000 */
[----:B------:R-:W-:Y:S02]  /*1f10*/  FSETP.NEU.FTZ.AND P0, PT, |R0|, +INF , PT ;  /* 0x7f8000000000780b */ /* 0x000fe40003f1d200 */
[----:B------:R-:W-:-:S04]  /*1f20*/  LOP3.LUT P1, RZ, R3, 0x7fffffff, RZ, 0xc0, !PT ;  /* 0x7fffffff03ff7812 */ /* 0x000fc8000782c0ff */
[----:B------:R-:W-:-:S13]  /*1f30*/  PLOP3.LUT P0, PT, P0, P1, PT, 0x2f, 0xf2 ;  /* 0x0000000000f2781c */ /* 0x000fda0000702577 */
[----:B------:R-:W-:Y:S05]  /*1f40*/  @P0 BRA `(.L_x_16) ;  /* 0x0000000400100947 */ /* 0x000fea0003800000 */
[----:B------:R-:W-:-:S13]  /*1f50*/  LOP3.LUT P0, RZ, R0, 0x7fffffff, RZ, 0xc0, !PT ;  /* 0x7fffffff00ff7812 */ /* 0x000fda000780c0ff */
[----:B------:R-:W-:Y:S05]  /*1f60*/  @!P0 BRA `(.L_x_17) ;  /* 0x0000000000fc8947 */ /* 0x000fea0003800000 */
[----:B------:R-:W-:Y:S01]  /*1f70*/  SHF.R.U32.HI R3, RZ, 0x17, R0 ;  /* 0x00000017ff037819 */ /* 0x000fe20000011600 */
[----:B------:R-:W-:Y:S03]  /*1f80*/  BSSY.RECONVERGENT B2, `(.L_x_18) ;  /* 0x000003c000027945 */ /* 0x000fe60003800200 */
[----:B------:R-:W-:-:S04]  /*1f90*/  LOP3.LUT R9, R3, 0xff, RZ, 0xc0, !PT ;  /* 0x000000ff03097812 */ /* 0x000fc800078ec0ff */
[----:B------:R-:W-:-:S04]  /*1fa0*/  IADD3 R3, PT, PT, R9, -0x1, RZ ;  /* 0xffffffff09037810 */ /* 0x000fc80007ffe0ff */
[----:B------:R-:W-:Y:S02]  /*1fb0*/  ISETP.GE.AND P0, PT, R3, RZ, PT ;  /* 0x000000ff0300720c */ /* 0x000fe40003f06270 */
[----:B------:R-:W-:-:S11]  /*1fc0*/  LEA R3, R9, 0xc0800000, 0x17 ;  /* 0xc080000009037811 */ /* 0x000fd600078eb8ff */
[----:B------:R-:W-:-:S04]  /*1fd0*/  @!P0 FFMA R0, R0, 1.84467440737095516160e+19, RZ ;  /* 0x5f80000000008823 */ /* 0x000fc800000000ff */
[----:B------:R-:W-:Y:S02]  /*1fe0*/  IMAD.IADD R3, R0, 0x1, -R3 ;  /* 0x0000000100037824 */ /* 0x000fe400078e0a03 */
[----:B------:R-:W-:Y:S02]  /*1ff0*/  FFMA R0, RZ, 1.84467440737095516160e+19, RZ ;  /* 0x5f800000ff007823 */ /* 0x000fe400000000ff */
[----:B------:R-:W0:Y:S01]  /*2000*/  MUFU.RCP R5, R3 ;  /* 0x0000000300057308 */ /* 0x000e220000001000 */
[----:B------:R-:W-:Y:S01]  /*2010*/  FADD.FTZ R7, -R3, -RZ ;  /* 0x800000ff03077221 */ /* 0x000fe20000010100 */
[----:B------:R-:W-:-:S03]  /*2020*/  VIADD R0, R0, 0x3f800000 ;  /* 0x3f80000000007836 */ /* 0x000fc60000000000 */
[----:B0-----:R-:W-:-:S04]  /*2030*/  FFMA R6, R5, R7, 1 ;  /* 0x3f80000005067423 */ /* 0x001fc80000000007 */
[----:B------:R-:W-:-:S04]  /*2040*/  FFMA R8, R5, R6, R5 ;  /* 0x0000000605087223 */ /* 0x000fc80000000005 */
[----:B------:R-:W-:-:S04]  /*2050*/  FFMA R5, R0, R8, RZ ;  /* 0x0000000800057223 */ /* 0x000fc800000000ff */
[----:B------:R-:W-:-:S04]  /*2060*/  FFMA R6, R7, R5, R0 ;  /* 0x0000000507067223 */ /* 0x000fc80000000000 */
[----:B------:R-:W-:-:S04]  /*2070*/  FFMA R11, R8, R6, R5 ;  /* 0x00000006080b7223 */ /* 0x000fc80000000005 */
[----:B------:R-:W-:Y:S01]  /*2080*/  FFMA R10, R7, R11, R0 ;  /* 0x0000000b070a7223 */ /* 0x000fe20000000000 */
[----:B------:R-:W-:-:S03]  /*2090*/  MOV R0, 0xffffffc0 ;  /* 0xffffffc000007802 */ /* 0x000fc60000000f00 */
[----:B------:R-:W-:Y:S02]  /*20a0*/  FFMA R5, R8, R10, R11 ;  /* 0x0000000a08057223 */ /* 0x000fe4000000000b */
[----:B------:R-:W-:-:S03]  /*20b0*/  @!P0 VIADD R0, R0, 0x40 ;  /* 0x0000004000008836 */ /* 0x000fc60000000000 */
[----:B------:R-:W-:Y:S01]  /*20c0*/  SHF.R.U32.HI R3, RZ, 0x17, R5 ;  /* 0x00000017ff037819 */ /* 0x000fe20000011605 */
[----:B------:R-:W-:-:S03]  /*20d0*/  IMAD.IADD R0, R0, 0x1, -R9 ;  /* 0x0000000100007824 */ /* 0x000fc600078e0a09 */
[----:B------:R-:W-:-:S04]  /*20e0*/  LOP3.LUT R3, R3, 0xff, RZ, 0xc0, !PT ;  /* 0x000000ff03037812 */ /* 0x000fc800078ec0ff */
[----:B------:R-:W-:-:S05]  /*20f0*/  IADD3 R9, PT, PT, R3, R0, RZ ;  /* 0x0000000003097210 */ /* 0x000fca0007ffe0ff */
[----:B------:R-:W-:-:S05]  /*2100*/  VIADD R3, R9, 0xffffffff ;  /* 0xffffffff09037836 */ /* 0x000fca0000000000 */
[----:B------:R-:W-:-:S13]  /*2110*/  ISETP.GE.U32.AND P0, PT, R3, 0xfe, PT ;  /* 0x000000fe0300780c */ /* 0x000fda0003f06070 */
[----:B------:R-:W-:Y:S05]  /*2120*/  @!P0 BRA `(.L_x_19) ;  /* 0x0000000000808947 */ /* 0x000fea0003800000 */
[----:B------:R-:W-:-:S13]  /*2130*/  ISETP.GT.AND P0, PT, R9, 0xfe, PT ;  /* 0x000000fe0900780c */ /* 0x000fda0003f04270 */
[----:B------:R-:W-:Y:S05]  /*2140*/  @P0 BRA `(.L_x_20) ;  /* 0x00000000006c0947 */ /* 0x000fea0003800000 */
[----:B------:R-:W-:-:S13]  /*2150*/  ISETP.GE.AND P0, PT, R9, 0x1, PT ;  /* 0x000000010900780c */ /* 0x000fda0003f06270 */
[----:B------:R-:W-:Y:S05]  /*2160*/  @P0 BRA `(.L_x_21) ;  /* 0x0000000000740947 */ /* 0x000fea0003800000 */
[----:B------:R-:W-:Y:S02]  /*2170*/  ISETP.GE.AND P0, PT, R9, -0x18, PT ;  /* 0xffffffe80900780c */ /* 0x000fe40003f06270 */
[----:B------:R-:W-:-:S11]  /*2180*/  LOP3.LUT R5, R5, 0x80000000, RZ, 0xc0, !PT ;  /* 0x8000000005057812 */ /* 0x000fd600078ec0ff */
[----:B------:R-:W-:Y:S05]  /*2190*/  @!P0 BRA `(.L_x_21) ;  /* 0x0000000000688947 */ /* 0x000fea0003800000 */
[CCC-:B------:R-:W-:Y:S01]  /*21a0*/  FFMA.RZ R0, R8.reuse, R10.reuse, R11.reuse ;  /* 0x0000000a08007223 */ /* 0x1c0fe2000000c00b */
[C---:B------:R-:W-:Y:S02]  /*21b0*/  VIADD R7, R9.reuse, 0x20 ;  /* 0x0000002009077836 */ /* 0x040fe40000000000 */
[-CC-:B------:R-:W-:Y:S01]  /*21c0*/  FFMA.RM R3, R8, R10.reuse, R11.reuse ;  /* 0x0000000a08037223 */ /* 0x180fe2000000400b */
[C---:B------:R-:W-:Y:S02]  /*21d0*/  ISETP.NE.AND P2, PT, R9.reuse, RZ, PT ;  /* 0x000000ff0900720c */ /* 0x040fe40003f45270 */
[----:B------:R-:W-:Y:S01]  /*21e0*/  LOP3.LUT R6, R0, 0x7fffff, RZ, 0xc0, !PT ;  /* 0x007fffff00067812 */ /* 0x000fe200078ec0ff */
[----:B------:R-:W-:Y:S01]  /*21f0*/  FFMA.RP R0, R8, R10, R11 ;  /* 0x0000000a08007223 */ /* 0x000fe2000000800b */
[----:B------:R-:W-:Y:S02]  /*2200*/  ISETP.NE.AND P1, PT, R9, RZ, PT ;  /* 0x000000ff0900720c */ /* 0x000fe40003f25270 */
[----:B------:R-:W-:-:S02]  /*2210*/  LOP3.LUT R6, R6, 0x800000, RZ, 0xfc, !PT ;  /* 0x0080000006067812 */ /* 0x000fc400078efcff */
[----:B------:R-:W-:Y:S02]  /*2220*/  IADD3 R8, PT, PT, -R9, RZ, RZ ;  /* 0x000000ff09087210 */ /* 0x000fe40007ffe1ff */
[----:B------:R-:W-:Y:S02]  /*2230*/  SHF.L.U32 R7, R6, R7, RZ ;  /* 0x0000000706077219 */ /* 0x000fe400000006ff */
[----:B------:R-:W-:Y:S02]  /*2240*/  FSETP.NEU.FTZ.AND P0, PT, R0, R3, PT ;  /* 0x000000030000720b */ /* 0x000fe40003f1d000 */
[----:B------:R-:W-:Y:S02]  /*2250*/  SEL R3, R8, RZ, P2 ;  /* 0x000000ff08037207 */ /* 0x000fe40001000000 */
[----:B------:R-:W-:Y:S02]  /*2260*/  ISETP.NE.AND P1, PT, R7, RZ, P1 ;  /* 0x000000ff0700720c */ /* 0x000fe40000f25270 */
[----:B------:R-:W-:-:S02]  /*2270*/  SHF.R.U32.HI R3, RZ, R3, R6 ;  /* 0x00000003ff037219 */ /* 0x000fc40000011606 */
[----:B------:R-:W-:Y:S02]  /*2280*/  PLOP3.LUT P0, PT, P0, P1, PT, 0xf8, 0x8f ;  /* 0x00000000008f781c */ /* 0x000fe40000703f70 */
[----:B------:R-:W-:Y:S02]  /*2290*/  SHF.R.U32.HI R7, RZ, 0x1, R3 ;  /* 0x00000001ff077819 */ /* 0x000fe40000011603 */
[----:B------:R-:W-:-:S04]  /*22a0*/  SEL R0, RZ, 0x1, !P0 ;  /* 0x00000001ff007807 */ /* 0x000fc80004000000 */
[----:B------:R-:W-:-:S04]  /*22b0*/  LOP3.LUT R0, R0, 0x1, R7, 0xf8, !PT ;  /* 0x0000000100007812 */ /* 0x000fc800078ef807 */
[----:B------:R-:W-:-:S05]  /*22c0*/  LOP3.LUT R0, R0, R3, RZ, 0xc0, !PT ;  /* 0x0000000300007212 */ /* 0x000fca00078ec0ff */
[----:B------:R-:W-:-:S05]  /*22d0*/  IMAD.IADD R0, R7, 0x1, R0 ;  /* 0x0000000107007824 */ /* 0x000fca00078e0200 */
[----:B------:R-:W-:Y:S01]  /*22e0*/  LOP3.LUT R5, R0, R5, RZ, 0xfc, !PT ;  /* 0x0000000500057212 */ /* 0x000fe200078efcff */
[----:B------:R-:W-:Y:S06]  /*22f0*/  BRA `(.L_x_21) ;  /* 0x0000000000107947 */ /* 0x000fec0003800000 */
.L_x_20:
[----:B------:R-:W-:-:S04]  /*2300*/  LOP3.LUT R5, R5, 0x80000000, RZ, 0xc0, !PT ;  /* 0x8000000005057812 */ /* 0x000fc800078ec0ff */
[----:B------:R-:W-:Y:S01]  /*2310*/  LOP3.LUT R5, R5, 0x7f800000, RZ, 0xfc, !PT ;  /* 0x7f80000005057812 */ /* 0x000fe200078efcff */
[----:B------:R-:W-:Y:S06]  /*2320*/  BRA `(.L_x_21) ;  /* 0x0000000000047947 */ /* 0x000fec0003800000 */
.L_x_19:
[----:B------:R-:W-:-:S07]  /*2330*/  IMAD R5, R0, 0x800000, R5 ;  /* 0x0080000000057824 */ /* 0x000fce00078e0205 */
.L_x_21:
[----:B------:R-:W-:Y:S05]  /*2340*/  BSYNC.RECONVERGENT B2 ;  /* 0x0000000000027941 */ /* 0x000fea0003800200 */
.L_x_18:
[----:B------:R-:W-:Y:S05]  /*2350*/  BRA `(.L_x_22) ;  /* 0x0000000000207947 */ /* 0x000fea0003800000 */
.L_x_17:
[----:B------:R-:W-:-:S04]  /*2360*/  LOP3.LUT R0, R0, 0x80000000, R3, 0x48, !PT ;  /* 0x8000000000007812 */ /* 0x000fc800078e4803 */
[----:B------:R-:W-:Y:S01]  /*2370*/  LOP3.LUT R5, R0, 0x7f800000, RZ, 0xfc, !PT ;  /* 0x7f80000000057812 */ /* 0x000fe200078efcff */
[----:B------:R-:W-:Y:S06]  /*2380*/  BRA `(.L_x_22) ;  /* 0x0000000000147947 */ /* 0x000fec0003800000 */
.L_x_16:
[----:B------:R-:W-:Y:S01]  /*2390*/  LOP3.LUT R5, R0, 0x80000000, R3, 0x48, !PT ;  /* 0x8000000000057812 */ /* 0x000fe200078e4803 */
[----:B------:R-:W-:Y:S06]  /*23a0*/  BRA `(.L_x_22) ;  /* 0x00000000000c7947 */ /* 0x000fec0003800000 */
.L_x_15:
[----:B------:R-:W0:Y:S01]  /*23b0*/  MUFU.RSQ R5, -QNAN ;  /* 0xffc0000000057908 */ /* 0x000e220000001400 */
[----:B------:R-:W-:Y:S05]  /*23c0*/  BRA `(.L_x_22) ;  /* 0x0000000000047947 */ /* 0x000fea0003800000 */
.L_x_14:
[----:B------:R-:W-:-:S07]  /*23d0*/  FADD.FTZ R5, RZ, R0 ;  /* 0x00000000ff057221 */ /* 0x000fce0000010000 */
.L_x_22:
[----:B------:R-:W-:Y:S05]  /*23e0*/  BSYNC.RECONVERGENT B1 ;  /* 0x0000000000017941 */ /* 0x000fea0003800200 */
.L_x_13:
[----:B0-----:R-:W-:Y:S01]  /*23f0*/  MOV R3, R5 ;  /* 0x0000000500037202 */ /* 0x001fe20000000f00 */
[----:B------:R-:W-:-:S04]  /*2400*/  IMAD.MOV.U32 R5, RZ, RZ, 0x0 ;  /* 0x00000000ff057424 */ /* 0x000fc800078e00ff */
[----:B------:R-:W-:Y:S05]  /*2410*/  RET.REL.NODEC R4 `(_Z25paged_attention_v1_kernelI6__halfLi128ELi16ELi256EEvPT_PKS1_S4_S4_PKiS6_fiiiii) ;  /* 0xffffffd804f87950 */ /* 0x000fea0003c3ffff */
.L_x_23:
        /* <DEDUP_REMOVED lines=14> */
.L_x_26:


//--------------------- .text._Z18copy_blocks_kernelPKlP6__halfS2_iiiii --------------------------
	.section	.text._Z18copy_blocks_kernelPKlP6__halfS2_iiiii,"ax",@progbits
	.align	128
        .global         _Z18copy_blocks_kernelPKlP6__halfS2_iiiii
        .type           _Z18copy_blocks_kernelPKlP6__halfS2_iiiii,@function
        .size           _Z18copy_blocks_kernelPKlP6__halfS2_iiiii,(.L_x_29 - _Z18copy_blocks_kernelPKlP6__halfS2_iiiii)
        .other          _Z18copy_blocks_kernelPKlP6__halfS2_iiiii,@"STO_CUDA_ENTRY STV_DEFAULT"
_Z18copy_blocks_kernelPKlP6__halfS2_iiiii:
.text._Z18copy_blocks_kernelPKlP6__halfS2_iiiii:
[----:B------:R-:W-:Y:S01]  /*0000*/  LDC R1, c[0x0][0x37c] ;  /* 0x0000df00ff017b82 */ /* 0x000fe20000000800 */
[----:B------:R-:W0:Y:S07]  /*0010*/  S2R R5, SR_CTAID.X ;  /* 0x0000000000057919 */ /* 0x000e2e0000002500 */
[----:B------:R-:W1:Y:S01]  /*0020*/  LDC.64 R2, c[0x0][0x380] ;  /* 0x0000e000ff027b82 */ /* 0x000e620000000a00 */
[----:B------:R-:W2:Y:S01]  /*0030*/  LDCU.64 UR8, c[0x0][0x358] ;  /* 0x00006b00ff0877ac */ /* 0x000ea20008000a00 */
[----:B------:R-:W3:Y:S01]  /*0040*/  LDCU UR6, c[0x0][0x39c] ;  /* 0x00007380ff0677ac */ /* 0x000ee20008000800 */
[----:B------:R-:W3:Y:S05]  /*0050*/  LDCU.64 UR4, c[0x0][0x3a0] ;  /* 0x00007400ff0477ac */ /* 0x000eea0008000a00 */
[----:B------:R-:W4:Y:S08]  /*0060*/  S2UR UR7, SR_CTAID.Y ;  /* 0x00000000000779c3 */ /* 0x000f300000002600 */
[----:B------:R-:W4:Y:S01]  /*0070*/  LDC R6, c[0x0][0x3a8] ;  /* 0x0000ea00ff067b82 */ /* 0x000f220000000800 */
[----:B0-----:R-:W-:-:S05]  /*0080*/  SHF.L.U32 R5, R5, 0x1, RZ ;  /* 0x0000000105057819 */ /* 0x001fca00000006ff */
[----:B-1----:R-:W-:-:S05]  /*0090*/  IMAD.WIDE.U32 R2, R5, 0x8, R2 ;  /* 0x0000000805027825 */ /* 0x002fca00078e0002 */
[----:B--2---:R-:W2:Y:S04]  /*00a0*/  LDG.E.CONSTANT R0, desc[UR8][R2.64] ;  /* 0x0000000802007981 */ /* 0x004ea8000c1e9900 */
[----:B------:R-:W5:Y:S01]  /*00b0*/  LDG.E.CONSTANT R4, desc[UR8][R2.64+0x8] ;  /* 0x0000080802047981 */ /* 0x000f62000c1e9900 */
[----:B---3--:R-:W-:Y:S01]  /*00c0*/  UIMAD UR4, UR4, UR6, URZ ;  /* 0x00000006040472a4 */ /* 0x008fe2000f8e02ff */
[----:B------:R-:W0:Y:S05]  /*00d0*/  S2R R5, SR_TID.X ;  /* 0x0000000000057919 */ /* 0x000e2a0000002100 */
[----:B0-----:R-:W-:Y:S01]  /*00e0*/  ISETP.GE.AND P0, PT, R5, UR4, PT ;  /* 0x0000000405007c0c */ /* 0x001fe2000bf06270 */
[----:B----4-:R-:W-:-:S04]  /*00f0*/  IMAD R5, R6, UR7, R5 ;  /* 0x0000000706057c24 */ /* 0x010fc8000f8e0205 */
[--C-:B--2---:R-:W-:Y:S02]  /*0100*/  IMAD R9, R0, UR5, R5.reuse ;  /* 0x0000000500097c24 */ /* 0x104fe4000f8e0205 */
[----:B-----5:R-:W-:-:S06]  /*0110*/  IMAD R11, R4, UR5, R5 ;  /* 0x00000005040b7c24 */ /* 0x020fcc000f8e0205 */
[----:B------:R-:W-:Y:S05]  /*0120*/  @P0 EXIT ;  /* 0x000000000000094d */ /* 0x000fea0003800000 */
[----:B------:R-:W0:Y:S08]  /*0130*/  LDC.64 R2, c[0x0][0x388] ;  /* 0x0000e200ff027b82 */ /* 0x000e300000000a00 */
[----:B------:R-:W1:Y:S01]  /*0140*/  LDC.64 R6, c[0x0][0x390] ;  /* 0x0000e400ff067b82 */ /* 0x000e620000000a00 */
[----:B0-----:R-:W-:-:S06]  /*0150*/  IMAD.WIDE R4, R9, 0x2, R2 ;  /* 0x0000000209047825 */ /* 0x001fcc00078e0202 */
[----:B------:R-:W2:Y:S01]  /*0160*/  LDG.E.U16 R5, desc[UR8][R4.64] ;  /* 0x0000000804057981 */ /* 0x000ea2000c1e1500 */
[----:B------:R-:W-:-:S04]  /*0170*/  IMAD.WIDE R2, R11, 0x2, R2 ;  /* 0x000000020b027825 */ /* 0x000fc800078e0202 */
[--C-:B-1----:R-:W-:Y:S01]  /*0180*/  IMAD.WIDE R8, R9, 0x2, R6.reuse ;  /* 0x0000000209087825 */ /* 0x102fe200078e0206 */
[----:B--2---:R-:W-:Y:S05]  /*0190*/  STG.E.U16 desc[UR8][R2.64], R5 ;  /* 0x0000000502007986 */ /* 0x004fea000c101508 */
[----:B------:R-:W2:Y:S01]  /*01a0*/  LDG.E.U16 R9, desc[UR8][R8.64] ;  /* 0x0000000808097981 */ /* 0x000ea2000c1e1500 */
[----:B------:R-:W-:-:S05]  /*01b0*/  IMAD.WIDE R6, R11, 0x2, R6 ;  /* 0x000000020b067825 */ /* 0x000fca00078e0206 */
[----:B--2---:R-:W-:Y:S01]  /*01c0*/  STG.E.U16 desc[UR8][R6.64], R9 ;  /* 0x0000000906007986 */ /* 0x004fe2000c101508 */
[----:B------:R-:W-:Y:S05]  /*01d0*/  EXIT ;  /* 0x000000000000794d */ /* 0x000fea0003800000 */
.L_x_24:
        /* <DEDUP_REMOVED lines=10> */
.L_x_29:


//--------------------- .nv.shared._Z24reshape_and_cache_kernelI6__halfLi128ELi16EEvPKT_S3_PS1_S4_PKiiiiii --------------------------
	.section	.nv.shared._Z24reshape_and_cache_kernelI6__halfLi128ELi16EEvPKT_S3_PS1_S4_PKiiiiii,"aw",@nobits
	.sectionflags	@""
	.align	16
	.zero		1024


//--------------------- .nv.shared.reserved.0     --------------------------
	.section	.nv.shared.reserved.0,"aw",@nobits
	.weak		__nv_reservedSMEM_offset_0_alias
	.size		__nv_reservedSMEM_offset_0_alias, 0, 64
	.other		__nv_reservedSMEM_offset_0_alias,@"STO_CUDA_RESERVED_SHARED STV_DEFAULT"
__nv_reservedSMEM_offset_0_alias:
	.zero		0
	.zero		64


//--------------------- .nv.shared._Z25paged_attention_v1_kernelI6__halfLi128ELi16ELi256EEvPT_PKS1_S4_S4_PKiS6_fiiiii --------------------------
	.section	.nv.shared._Z25paged_attention_v1_kernelI6__halfLi128ELi16ELi256EEvPT_PKS1_S4_S4_PKiS6_fiiiii,"aw",@nobits
	.sectionflags	@""
	.align	16
	.zero		1024


//--------------------- .nv.shared._Z18copy_blocks_kernelPKlP6__halfS2_iiiii --------------------------
	.section	.nv.shared._Z18copy_blocks_kernelPKlP6__halfS2_iiiii,"aw",@nobits
	.sectionflags	@""
	.align	16
	.zero		1024


//--------------------- .nv.constant0._Z24reshape_and_cache_kernelI6__halfLi128ELi16EEvPKT_S3_PS1_S4_PKiiiiii --------------------------
	.section	.nv.constant0._Z24reshape_and_cache_kernelI6__halfLi128ELi16EEvPKT_S3_PS1_S4_PKiiiiii,"a",@progbits
	.sectionflags	@""
	.align	4
.nv.constant0._Z24reshape_and_cache_kernelI6__halfLi128ELi16EEvPKT_S3_PS1_S4_PKiiiiii:
	.zero		956


//--------------------- .nv.constant0._Z25paged_attention_v1_kernelI6__halfLi128ELi16ELi256EEvPT_PKS1_S4_S4_PKiS6_fiiiii --------------------------
	.section	.nv.constant0._Z25paged_attention_v1_kernelI6__halfLi128ELi16ELi256EEvPT_PKS1_S4_S4_PKiS6_fiiiii,"a",@progbits
	.sectionflags	@""
	.align	4
.nv.constant0._Z25paged_attention_v1_kernelI6__halfLi128ELi16ELi256EEvPT_PKS1_S4_S4_PKiS6_fiiiii:
	.zero		968


//--------------------- .nv.constant0._Z18copy_blocks_kernelPKlP6__halfS2_iiiii --------------------------
	.section	.nv.constant0._Z18copy_blocks_kernelPKlP6__halfS2_iiiii,"a",@progbits
	.sectionflags	@""
	.align	4
.nv.constant0._Z18copy_blocks_kernelPKlP6__halfS2_iiiii:
	.zero		940


//--------------------- SYMBOLS --------------------------

	.type		.nv.reservedSmem.offset0,@object
	.size		.nv.reservedSmem.offset0,0x4
	.type		.nv.reservedSmem.cap,@object
	.size		.nv.reservedSmem.cap,0x4
